//
// Generated by NVIDIA NVVM Compiler
//
// Compiler Build ID: CL-36424714
// Cuda compilation tools, release 13.0, V13.0.88
// Based on NVVM 20.0.0
//

.version 9.0
.target sm_100
.address_size 64

	// .globl	_Z13assign_pointsPfS_PjS0_6Params
.extern .shared .align 16 .b8 shared_mem[];

.visible .entry _Z13assign_pointsPfS_PjS0_6Params(
	.param .u64 .ptr .align 1 _Z13assign_pointsPfS_PjS0_6Params_param_0,
	.param .u64 .ptr .align 1 _Z13assign_pointsPfS_PjS0_6Params_param_1,
	.param .u64 .ptr .align 1 _Z13assign_pointsPfS_PjS0_6Params_param_2,
	.param .u64 .ptr .align 1 _Z13assign_pointsPfS_PjS0_6Params_param_3,
	.param .align 4 .b8 _Z13assign_pointsPfS_PjS0_6Params_param_4[12]
)
{
	.reg .pred 	%p<20>;
	.reg .b32 	%r<107>;
	.reg .b32 	%f<96>;
	.reg .b64 	%rd<71>;

	ld.param.u32 	%r1, [_Z13assign_pointsPfS_PjS0_6Params_param_4+4];
	ld.param.u32 	%r2, [_Z13assign_pointsPfS_PjS0_6Params_param_4+8];
	ld.param.u32 	%r49, [_Z13assign_pointsPfS_PjS0_6Params_param_4];
	ld.param.u64 	%rd6, [_Z13assign_pointsPfS_PjS0_6Params_param_0];
	ld.param.u64 	%rd7, [_Z13assign_pointsPfS_PjS0_6Params_param_1];
	ld.param.u64 	%rd4, [_Z13assign_pointsPfS_PjS0_6Params_param_2];
	ld.param.u64 	%rd5, [_Z13assign_pointsPfS_PjS0_6Params_param_3];
	cvta.to.global.u64 	%rd1, %rd7;
	cvta.to.global.u64 	%rd2, %rd6;
	mov.u32 	%r50, %ctaid.x;
	mov.u32 	%r51, %ntid.x;
	mov.u32 	%r52, %tid.x;
	mad.lo.s32 	%r3, %r50, %r51, %r52;
	setp.ge.u32 	%p1, %r3, %r49;
	@%p1 bra 	$L__BB0_24;
	setp.eq.s32 	%p2, %r2, 0;
	mov.b32 	%r106, 0;
	@%p2 bra 	$L__BB0_22;
	setp.ne.s32 	%p3, %r1, 0;
	mul.lo.s32 	%r4, %r1, %r3;
	@%p3 bra 	$L__BB0_9;
	and.b32  	%r5, %r2, 3;
	setp.lt.u32 	%p13, %r2, 4;
	mov.f32 	%f85, 0f7F7FFFFF;
	mov.b32 	%r96, 0;
	mov.u32 	%r106, %r96;
	@%p13 bra 	$L__BB0_6;
	and.b32  	%r96, %r2, -4;
	neg.s32 	%r89, %r96;
	mov.f32 	%f85, 0f7F7FFFFF;
	mov.b32 	%r90, 0;
	mov.u32 	%r106, %r90;
$L__BB0_5:
	setp.gt.f32 	%p14, %f85, 0f00000000;
	selp.b32 	%r106, %r90, %r106, %p14;
	selp.f32 	%f85, 0f00000000, %f85, %p14;
	add.s32 	%r90, %r90, 4;
	add.s32 	%r89, %r89, 4;
	setp.ne.s32 	%p15, %r89, 0;
	@%p15 bra 	$L__BB0_5;
$L__BB0_6:
	setp.eq.s32 	%p16, %r5, 0;
	@%p16 bra 	$L__BB0_22;
	neg.s32 	%r95, %r5;
$L__BB0_8:
	.pragma "nounroll";
	setp.gt.f32 	%p17, %f85, 0f00000000;
	selp.b32 	%r106, %r96, %r106, %p17;
	selp.f32 	%f85, 0f00000000, %f85, %p17;
	add.s32 	%r96, %r96, 1;
	add.s32 	%r95, %r95, 1;
	setp.eq.s32 	%p18, %r95, 0;
	@%p18 bra 	$L__BB0_22;
	bra.uni 	$L__BB0_8;
$L__BB0_9:
	and.b32  	%r24, %r1, 7;
	add.s32 	%r25, %r24, -1;
	and.b32  	%r26, %r1, 3;
	and.b32  	%r27, %r1, -8;
	and.b32  	%r28, %r1, 1;
	neg.s32 	%r29, %r27;
	add.s32 	%r30, %r4, 3;
	mov.f32 	%f87, 0f7F7FFFFF;
	mov.b32 	%r98, 0;
	mov.u32 	%r106, %r98;
$L__BB0_10:
	setp.lt.u32 	%p4, %r1, 8;
	mul.lo.s32 	%r33, %r98, %r1;
	mov.f32 	%f95, 0f00000000;
	mov.b32 	%r104, 0;
	@%p4 bra 	$L__BB0_13;
	add.s32 	%r101, %r33, 3;
	mov.f32 	%f95, 0f00000000;
	mov.u32 	%r100, %r30;
	mov.u32 	%r102, %r29;
$L__BB0_12:
	.pragma "nounroll";
	add.s32 	%r56, %r100, -3;
	mul.wide.u32 	%rd8, %r56, 4;
	add.s64 	%rd9, %rd2, %rd8;
	ld.global.f32 	%f24, [%rd9];
	add.s32 	%r57, %r101, -3;
	mul.wide.u32 	%rd10, %r57, 4;
	add.s64 	%rd11, %rd1, %rd10;
	ld.global.f32 	%f25, [%rd11];
	sub.f32 	%f26, %f24, %f25;
	fma.rn.f32 	%f27, %f26, %f26, %f95;
	add.s32 	%r58, %r100, -2;
	mul.wide.u32 	%rd12, %r58, 4;
	add.s64 	%rd13, %rd2, %rd12;
	ld.global.f32 	%f28, [%rd13];
	add.s32 	%r59, %r101, -2;
	mul.wide.u32 	%rd14, %r59, 4;
	add.s64 	%rd15, %rd1, %rd14;
	ld.global.f32 	%f29, [%rd15];
	sub.f32 	%f30, %f28, %f29;
	fma.rn.f32 	%f31, %f30, %f30, %f27;
	add.s32 	%r60, %r100, -1;
	mul.wide.u32 	%rd16, %r60, 4;
	add.s64 	%rd17, %rd2, %rd16;
	ld.global.f32 	%f32, [%rd17];
	add.s32 	%r61, %r101, -1;
	mul.wide.u32 	%rd18, %r61, 4;
	add.s64 	%rd19, %rd1, %rd18;
	ld.global.f32 	%f33, [%rd19];
	sub.f32 	%f34, %f32, %f33;
	fma.rn.f32 	%f35, %f34, %f34, %f31;
	add.s32 	%r62, %r100, 4;
	mul.wide.u32 	%rd20, %r100, 4;
	add.s64 	%rd21, %rd2, %rd20;
	ld.global.f32 	%f36, [%rd21];
	add.s32 	%r63, %r101, 4;
	mul.wide.u32 	%rd22, %r101, 4;
	add.s64 	%rd23, %rd1, %rd22;
	ld.global.f32 	%f37, [%rd23];
	sub.f32 	%f38, %f36, %f37;
	fma.rn.f32 	%f39, %f38, %f38, %f35;
	add.s32 	%r64, %r100, 1;
	mul.wide.u32 	%rd24, %r64, 4;
	add.s64 	%rd25, %rd2, %rd24;
	ld.global.f32 	%f40, [%rd25];
	add.s32 	%r65, %r101, 1;
	mul.wide.u32 	%rd26, %r65, 4;
	add.s64 	%rd27, %rd1, %rd26;
	ld.global.f32 	%f41, [%rd27];
	sub.f32 	%f42, %f40, %f41;
	fma.rn.f32 	%f43, %f42, %f42, %f39;
	add.s32 	%r66, %r100, 2;
	mul.wide.u32 	%rd28, %r66, 4;
	add.s64 	%rd29, %rd2, %rd28;
	ld.global.f32 	%f44, [%rd29];
	add.s32 	%r67, %r101, 2;
	mul.wide.u32 	%rd30, %r67, 4;
	add.s64 	%rd31, %rd1, %rd30;
	ld.global.f32 	%f45, [%rd31];
	sub.f32 	%f46, %f44, %f45;
	fma.rn.f32 	%f47, %f46, %f46, %f43;
	add.s32 	%r68, %r100, 3;
	mul.wide.u32 	%rd32, %r68, 4;
	add.s64 	%rd33, %rd2, %rd32;
	ld.global.f32 	%f48, [%rd33];
	add.s32 	%r69, %r101, 3;
	mul.wide.u32 	%rd34, %r69, 4;
	add.s64 	%rd35, %rd1, %rd34;
	ld.global.f32 	%f49, [%rd35];
	sub.f32 	%f50, %f48, %f49;
	fma.rn.f32 	%f51, %f50, %f50, %f47;
	mul.wide.u32 	%rd36, %r62, 4;
	add.s64 	%rd37, %rd2, %rd36;
	ld.global.f32 	%f52, [%rd37];
	mul.wide.u32 	%rd38, %r63, 4;
	add.s64 	%rd39, %rd1, %rd38;
	ld.global.f32 	%f53, [%rd39];
	sub.f32 	%f54, %f52, %f53;
	fma.rn.f32 	%f95, %f54, %f54, %f51;
	add.s32 	%r102, %r102, 8;
	add.s32 	%r101, %r101, 8;
	add.s32 	%r100, %r100, 8;
	setp.ne.s32 	%p5, %r102, 0;
	mov.u32 	%r104, %r27;
	@%p5 bra 	$L__BB0_12;
$L__BB0_13:
	setp.eq.s32 	%p6, %r24, 0;
	@%p6 bra 	$L__BB0_21;
	setp.lt.u32 	%p7, %r25, 3;
	@%p7 bra 	$L__BB0_16;
	add.s32 	%r70, %r104, %r4;
	mul.wide.u32 	%rd40, %r70, 4;
	add.s64 	%rd41, %rd2, %rd40;
	ld.global.f32 	%f56, [%rd41];
	add.s32 	%r71, %r104, %r33;
	mul.wide.u32 	%rd42, %r71, 4;
	add.s64 	%rd43, %rd1, %rd42;
	ld.global.f32 	%f57, [%rd43];
	sub.f32 	%f58, %f56, %f57;
	fma.rn.f32 	%f59, %f58, %f58, %f95;
	add.s32 	%r72, %r70, 1;
	mul.wide.u32 	%rd44, %r72, 4;
	add.s64 	%rd45, %rd2, %rd44;
	ld.global.f32 	%f60, [%rd45];
	add.s32 	%r73, %r71, 1;
	mul.wide.u32 	%rd46, %r73, 4;
	add.s64 	%rd47, %rd1, %rd46;
	ld.global.f32 	%f61, [%rd47];
	sub.f32 	%f62, %f60, %f61;
	fma.rn.f32 	%f63, %f62, %f62, %f59;
	add.s32 	%r74, %r70, 2;
	mul.wide.u32 	%rd48, %r74, 4;
	add.s64 	%rd49, %rd2, %rd48;
	ld.global.f32 	%f64, [%rd49];
	add.s32 	%r75, %r71, 2;
	mul.wide.u32 	%rd50, %r75, 4;
	add.s64 	%rd51, %rd1, %rd50;
	ld.global.f32 	%f65, [%rd51];
	sub.f32 	%f66, %f64, %f65;
	fma.rn.f32 	%f67, %f66, %f66, %f63;
	add.s32 	%r76, %r70, 3;
	mul.wide.u32 	%rd52, %r76, 4;
	add.s64 	%rd53, %rd2, %rd52;
	ld.global.f32 	%f68, [%rd53];
	add.s32 	%r77, %r71, 3;
	mul.wide.u32 	%rd54, %r77, 4;
	add.s64 	%rd55, %rd1, %rd54;
	ld.global.f32 	%f69, [%rd55];
	sub.f32 	%f70, %f68, %f69;
	fma.rn.f32 	%f95, %f70, %f70, %f67;
	add.s32 	%r104, %r104, 4;
$L__BB0_16:
	setp.eq.s32 	%p8, %r26, 0;
	@%p8 bra 	$L__BB0_21;
	setp.eq.s32 	%p9, %r26, 1;
	@%p9 bra 	$L__BB0_19;
	add.s32 	%r78, %r104, %r4;
	mul.wide.u32 	%rd56, %r78, 4;
	add.s64 	%rd57, %rd2, %rd56;
	ld.global.f32 	%f72, [%rd57];
	add.s32 	%r79, %r104, %r33;
	mul.wide.u32 	%rd58, %r79, 4;
	add.s64 	%rd59, %rd1, %rd58;
	ld.global.f32 	%f73, [%rd59];
	sub.f32 	%f74, %f72, %f73;
	fma.rn.f32 	%f75, %f74, %f74, %f95;
	add.s32 	%r80, %r78, 1;
	mul.wide.u32 	%rd60, %r80, 4;
	add.s64 	%rd61, %rd2, %rd60;
	ld.global.f32 	%f76, [%rd61];
	add.s32 	%r81, %r79, 1;
	mul.wide.u32 	%rd62, %r81, 4;
	add.s64 	%rd63, %rd1, %rd62;
	ld.global.f32 	%f77, [%rd63];
	sub.f32 	%f78, %f76, %f77;
	fma.rn.f32 	%f95, %f78, %f78, %f75;
	add.s32 	%r104, %r104, 2;
$L__BB0_19:
	setp.eq.s32 	%p10, %r28, 0;
	@%p10 bra 	$L__BB0_21;
	add.s32 	%r82, %r104, %r4;
	mul.wide.u32 	%rd64, %r82, 4;
	add.s64 	%rd65, %rd2, %rd64;
	ld.global.f32 	%f79, [%rd65];
	add.s32 	%r83, %r104, %r33;
	mul.wide.u32 	%rd66, %r83, 4;
	add.s64 	%rd67, %rd1, %rd66;
	ld.global.f32 	%f80, [%rd67];
	sub.f32 	%f81, %f79, %f80;
	fma.rn.f32 	%f95, %f81, %f81, %f95;
$L__BB0_21:
	setp.lt.f32 	%p11, %f95, %f87;
	selp.b32 	%r106, %r98, %r106, %p11;
	selp.f32 	%f87, %f95, %f87, %p11;
	add.s32 	%r98, %r98, 1;
	setp.ne.s32 	%p12, %r98, %r2;
	@%p12 bra 	$L__BB0_10;
$L__BB0_22:
	cvta.to.global.u64 	%rd68, %rd4;
	mul.wide.u32 	%rd69, %r3, 4;
	add.s64 	%rd3, %rd68, %rd69;
	ld.global.u32 	%r87, [%rd3];
	setp.eq.s32 	%p19, %r106, %r87;
	@%p19 bra 	$L__BB0_24;
	st.global.u32 	[%rd3], %r106;
	cvta.to.global.u64 	%rd70, %rd5;
	atom.global.add.u32 	%r88, [%rd70], 1;
$L__BB0_24:
	ret;

}
	// .globl	_Z16update_centroidsPfPjS_S0_6Params
.visible .entry _Z16update_centroidsPfPjS_S0_6Params(
	.param .u64 .ptr .align 1 _Z16update_centroidsPfPjS_S0_6Params_param_0,
	.param .u64 .ptr .align 1 _Z16update_centroidsPfPjS_S0_6Params_param_1,
	.param .u64 .ptr .align 1 _Z16update_centroidsPfPjS_S0_6Params_param_2,
	.param .u64 .ptr .align 1 _Z16update_centroidsPfPjS_S0_6Params_param_3,
	.param .align 4 .b8 _Z16update_centroidsPfPjS_S0_6Params_param_4[12]
)
{
	.reg .pred 	%p<33>;
	.reg .b32 	%r<198>;
	.reg .b32 	%f<89>;
	.reg .b64 	%rd<104>;

	ld.param.u32 	%r1, [_Z16update_centroidsPfPjS_S0_6Params_param_4];
	ld.param.u32 	%r2, [_Z16update_centroidsPfPjS_S0_6Params_param_4+4];
	ld.param.u32 	%r3, [_Z16update_centroidsPfPjS_S0_6Params_param_4+8];
	ld.param.u64 	%rd6, [_Z16update_centroidsPfPjS_S0_6Params_param_0];
	ld.param.u64 	%rd4, [_Z16update_centroidsPfPjS_S0_6Params_param_1];
	ld.param.u64 	%rd7, [_Z16update_centroidsPfPjS_S0_6Params_param_2];
	cvta.to.global.u64 	%rd1, %rd6;
	cvta.to.global.u64 	%rd2, %rd7;
	mov.u32 	%r61, %ctaid.x;
	mov.u32 	%r4, %ntid.x;
	mov.u32 	%r192, %tid.x;
	mad.lo.s32 	%r6, %r61, %r4, %r192;
	mul.lo.s32 	%r62, %r3, %r2;
	shl.b32 	%r63, %r62, 2;
	mov.u32 	%r64, shared_mem;
	add.s32 	%r7, %r64, %r63;
	setp.ge.u32 	%p1, %r192, %r3;
	@%p1 bra 	$L__BB1_16;
	and.b32  	%r8, %r3, 15;
	add.s32 	%r9, %r8, -1;
	and.b32  	%r10, %r3, 7;
	add.s32 	%r11, %r10, -1;
	and.b32  	%r12, %r3, -16;
	and.b32  	%r13, %r3, 3;
	mov.u32 	%r181, %r192;
$L__BB1_2:
	setp.lt.u32 	%p2, %r3, 16;
	shl.b32 	%r66, %r181, 2;
	add.s32 	%r67, %r7, %r66;
	mov.b32 	%r184, 0;
	st.shared.u32 	[%r67], %r184;
	mul.lo.s32 	%r15, %r181, %r2;
	@%p2 bra 	$L__BB1_5;
	mov.b32 	%r182, 0;
$L__BB1_4:
	.pragma "nounroll";
	add.s32 	%r69, %r182, %r15;
	shl.b32 	%r70, %r69, 2;
	add.s32 	%r72, %r64, %r70;
	mov.b32 	%r73, 0;
	st.shared.u32 	[%r72], %r73;
	st.shared.u32 	[%r72+4], %r73;
	st.shared.u32 	[%r72+8], %r73;
	st.shared.u32 	[%r72+12], %r73;
	st.shared.u32 	[%r72+16], %r73;
	st.shared.u32 	[%r72+20], %r73;
	st.shared.u32 	[%r72+24], %r73;
	st.shared.u32 	[%r72+28], %r73;
	st.shared.u32 	[%r72+32], %r73;
	st.shared.u32 	[%r72+36], %r73;
	st.shared.u32 	[%r72+40], %r73;
	st.shared.u32 	[%r72+44], %r73;
	st.shared.u32 	[%r72+48], %r73;
	st.shared.u32 	[%r72+52], %r73;
	st.shared.u32 	[%r72+56], %r73;
	st.shared.u32 	[%r72+60], %r73;
	add.s32 	%r182, %r182, 16;
	setp.ne.s32 	%p3, %r182, %r12;
	mov.u32 	%r184, %r12;
	@%p3 bra 	$L__BB1_4;
$L__BB1_5:
	setp.eq.s32 	%p4, %r8, 0;
	@%p4 bra 	$L__BB1_15;
	setp.lt.u32 	%p5, %r9, 7;
	@%p5 bra 	$L__BB1_8;
	add.s32 	%r74, %r184, %r15;
	shl.b32 	%r75, %r74, 2;
	add.s32 	%r77, %r64, %r75;
	mov.b32 	%r78, 0;
	st.shared.u32 	[%r77], %r78;
	st.shared.u32 	[%r77+4], %r78;
	st.shared.u32 	[%r77+8], %r78;
	st.shared.u32 	[%r77+12], %r78;
	st.shared.u32 	[%r77+16], %r78;
	st.shared.u32 	[%r77+20], %r78;
	st.shared.u32 	[%r77+24], %r78;
	st.shared.u32 	[%r77+28], %r78;
	add.s32 	%r184, %r184, 8;
$L__BB1_8:
	setp.eq.s32 	%p6, %r10, 0;
	@%p6 bra 	$L__BB1_15;
	setp.lt.u32 	%p7, %r11, 3;
	@%p7 bra 	$L__BB1_11;
	add.s32 	%r79, %r184, %r15;
	shl.b32 	%r80, %r79, 2;
	add.s32 	%r82, %r64, %r80;
	mov.b32 	%r83, 0;
	st.shared.u32 	[%r82], %r83;
	st.shared.u32 	[%r82+4], %r83;
	st.shared.u32 	[%r82+8], %r83;
	st.shared.u32 	[%r82+12], %r83;
	add.s32 	%r184, %r184, 4;
$L__BB1_11:
	setp.eq.s32 	%p8, %r13, 0;
	@%p8 bra 	$L__BB1_15;
	setp.eq.s32 	%p9, %r13, 1;
	add.s32 	%r84, %r184, %r15;
	shl.b32 	%r85, %r84, 2;
	add.s32 	%r23, %r64, %r85;
	mov.b32 	%r87, 0;
	st.shared.u32 	[%r23], %r87;
	@%p9 bra 	$L__BB1_15;
	setp.eq.s32 	%p10, %r13, 2;
	mov.b32 	%r88, 0;
	st.shared.u32 	[%r23+4], %r88;
	@%p10 bra 	$L__BB1_15;
	mov.b32 	%r89, 0;
	st.shared.u32 	[%r23+8], %r89;
$L__BB1_15:
	add.s32 	%r181, %r181, %r4;
	setp.lt.u32 	%p11, %r181, %r3;
	@%p11 bra 	$L__BB1_2;
$L__BB1_16:
	bar.sync 	0;
	setp.ge.u32 	%p12, %r6, %r1;
	@%p12 bra 	$L__BB1_30;
	cvta.to.global.u64 	%rd8, %rd4;
	mul.wide.u32 	%rd9, %r6, 4;
	add.s64 	%rd10, %rd8, %rd9;
	ld.global.u32 	%r25, [%rd10];
	shl.b32 	%r90, %r25, 2;
	add.s32 	%r91, %r7, %r90;
	atom.shared.add.u32 	%r92, [%r91], 1;
	setp.eq.s32 	%p13, %r2, 0;
	@%p13 bra 	$L__BB1_30;
	mul.lo.s32 	%r26, %r25, %r2;
	mul.lo.s32 	%r27, %r2, %r6;
	setp.lt.u32 	%p14, %r2, 16;
	mov.b32 	%r188, 0;
	@%p14 bra 	$L__BB1_21;
	mov.b32 	%r186, 0;
$L__BB1_20:
	.pragma "nounroll";
	add.s32 	%r95, %r186, %r26;
	shl.b32 	%r96, %r95, 2;
	mov.u32 	%r97, shared_mem;
	add.s32 	%r98, %r97, %r96;
	add.s32 	%r99, %r186, %r27;
	mul.wide.u32 	%rd11, %r99, 4;
	add.s64 	%rd12, %rd1, %rd11;
	ld.global.f32 	%f1, [%rd12];
	atom.shared.add.f32 	%f2, [%r98], %f1;
	add.s32 	%r100, %r99, 1;
	mul.wide.u32 	%rd13, %r100, 4;
	add.s64 	%rd14, %rd1, %rd13;
	ld.global.f32 	%f3, [%rd14];
	atom.shared.add.f32 	%f4, [%r98+4], %f3;
	add.s32 	%r101, %r99, 2;
	mul.wide.u32 	%rd15, %r101, 4;
	add.s64 	%rd16, %rd1, %rd15;
	ld.global.f32 	%f5, [%rd16];
	atom.shared.add.f32 	%f6, [%r98+8], %f5;
	add.s32 	%r102, %r99, 3;
	mul.wide.u32 	%rd17, %r102, 4;
	add.s64 	%rd18, %rd1, %rd17;
	ld.global.f32 	%f7, [%rd18];
	atom.shared.add.f32 	%f8, [%r98+12], %f7;
	add.s32 	%r103, %r99, 4;
	mul.wide.u32 	%rd19, %r103, 4;
	add.s64 	%rd20, %rd1, %rd19;
	ld.global.f32 	%f9, [%rd20];
	atom.shared.add.f32 	%f10, [%r98+16], %f9;
	add.s32 	%r104, %r99, 5;
	mul.wide.u32 	%rd21, %r104, 4;
	add.s64 	%rd22, %rd1, %rd21;
	ld.global.f32 	%f11, [%rd22];
	atom.shared.add.f32 	%f12, [%r98+20], %f11;
	add.s32 	%r105, %r99, 6;
	mul.wide.u32 	%rd23, %r105, 4;
	add.s64 	%rd24, %rd1, %rd23;
	ld.global.f32 	%f13, [%rd24];
	atom.shared.add.f32 	%f14, [%r98+24], %f13;
	add.s32 	%r106, %r99, 7;
	mul.wide.u32 	%rd25, %r106, 4;
	add.s64 	%rd26, %rd1, %rd25;
	ld.global.f32 	%f15, [%rd26];
	atom.shared.add.f32 	%f16, [%r98+28], %f15;
	add.s32 	%r107, %r99, 8;
	mul.wide.u32 	%rd27, %r107, 4;
	add.s64 	%rd28, %rd1, %rd27;
	ld.global.f32 	%f17, [%rd28];
	atom.shared.add.f32 	%f18, [%r98+32], %f17;
	add.s32 	%r108, %r99, 9;
	mul.wide.u32 	%rd29, %r108, 4;
	add.s64 	%rd30, %rd1, %rd29;
	ld.global.f32 	%f19, [%rd30];
	atom.shared.add.f32 	%f20, [%r98+36], %f19;
	add.s32 	%r109, %r99, 10;
	mul.wide.u32 	%rd31, %r109, 4;
	add.s64 	%rd32, %rd1, %rd31;
	ld.global.f32 	%f21, [%rd32];
	atom.shared.add.f32 	%f22, [%r98+40], %f21;
	add.s32 	%r110, %r99, 11;
	mul.wide.u32 	%rd33, %r110, 4;
	add.s64 	%rd34, %rd1, %rd33;
	ld.global.f32 	%f23, [%rd34];
	atom.shared.add.f32 	%f24, [%r98+44], %f23;
	add.s32 	%r111, %r99, 12;
	mul.wide.u32 	%rd35, %r111, 4;
	add.s64 	%rd36, %rd1, %rd35;
	ld.global.f32 	%f25, [%rd36];
	atom.shared.add.f32 	%f26, [%r98+48], %f25;
	add.s32 	%r112, %r99, 13;
	mul.wide.u32 	%rd37, %r112, 4;
	add.s64 	%rd38, %rd1, %rd37;
	ld.global.f32 	%f27, [%rd38];
	atom.shared.add.f32 	%f28, [%r98+52], %f27;
	add.s32 	%r113, %r99, 14;
	mul.wide.u32 	%rd39, %r113, 4;
	add.s64 	%rd40, %rd1, %rd39;
	ld.global.f32 	%f29, [%rd40];
	atom.shared.add.f32 	%f30, [%r98+56], %f29;
	add.s32 	%r114, %r99, 15;
	mul.wide.u32 	%rd41, %r114, 4;
	add.s64 	%rd42, %rd1, %rd41;
	ld.global.f32 	%f31, [%rd42];
	atom.shared.add.f32 	%f32, [%r98+60], %f31;
	add.s32 	%r186, %r186, 16;
	and.b32  	%r188, %r2, -16;
	setp.ne.s32 	%p15, %r186, %r188;
	@%p15 bra 	$L__BB1_20;
$L__BB1_21:
	and.b32  	%r32, %r2, 15;
	setp.eq.s32 	%p16, %r32, 0;
	@%p16 bra 	$L__BB1_30;
	and.b32  	%r33, %r2, 7;
	setp.lt.u32 	%p17, %r32, 8;
	@%p17 bra 	$L__BB1_24;
	add.s32 	%r115, %r188, %r26;
	shl.b32 	%r116, %r115, 2;
	mov.u32 	%r117, shared_mem;
	add.s32 	%r118, %r117, %r116;
	add.s32 	%r119, %r188, %r27;
	mul.wide.u32 	%rd43, %r119, 4;
	add.s64 	%rd44, %rd1, %rd43;
	ld.global.f32 	%f33, [%rd44];
	atom.shared.add.f32 	%f34, [%r118], %f33;
	add.s32 	%r120, %r119, 1;
	mul.wide.u32 	%rd45, %r120, 4;
	add.s64 	%rd46, %rd1, %rd45;
	ld.global.f32 	%f35, [%rd46];
	atom.shared.add.f32 	%f36, [%r118+4], %f35;
	add.s32 	%r121, %r119, 2;
	mul.wide.u32 	%rd47, %r121, 4;
	add.s64 	%rd48, %rd1, %rd47;
	ld.global.f32 	%f37, [%rd48];
	atom.shared.add.f32 	%f38, [%r118+8], %f37;
	add.s32 	%r122, %r119, 3;
	mul.wide.u32 	%rd49, %r122, 4;
	add.s64 	%rd50, %rd1, %rd49;
	ld.global.f32 	%f39, [%rd50];
	atom.shared.add.f32 	%f40, [%r118+12], %f39;
	add.s32 	%r123, %r119, 4;
	mul.wide.u32 	%rd51, %r123, 4;
	add.s64 	%rd52, %rd1, %rd51;
	ld.global.f32 	%f41, [%rd52];
	atom.shared.add.f32 	%f42, [%r118+16], %f41;
	add.s32 	%r124, %r119, 5;
	mul.wide.u32 	%rd53, %r124, 4;
	add.s64 	%rd54, %rd1, %rd53;
	ld.global.f32 	%f43, [%rd54];
	atom.shared.add.f32 	%f44, [%r118+20], %f43;
	add.s32 	%r125, %r119, 6;
	mul.wide.u32 	%rd55, %r125, 4;
	add.s64 	%rd56, %rd1, %rd55;
	ld.global.f32 	%f45, [%rd56];
	atom.shared.add.f32 	%f46, [%r118+24], %f45;
	add.s32 	%r126, %r119, 7;
	mul.wide.u32 	%rd57, %r126, 4;
	add.s64 	%rd58, %rd1, %rd57;
	ld.global.f32 	%f47, [%rd58];
	atom.shared.add.f32 	%f48, [%r118+28], %f47;
	add.s32 	%r188, %r188, 8;
$L__BB1_24:
	setp.eq.s32 	%p18, %r33, 0;
	@%p18 bra 	$L__BB1_30;
	and.b32  	%r36, %r2, 3;
	setp.lt.u32 	%p19, %r33, 4;
	@%p19 bra 	$L__BB1_27;
	add.s32 	%r127, %r188, %r26;
	shl.b32 	%r128, %r127, 2;
	mov.u32 	%r129, shared_mem;
	add.s32 	%r130, %r129, %r128;
	add.s32 	%r131, %r188, %r27;
	mul.wide.u32 	%rd59, %r131, 4;
	add.s64 	%rd60, %rd1, %rd59;
	ld.global.f32 	%f49, [%rd60];
	atom.shared.add.f32 	%f50, [%r130], %f49;
	add.s32 	%r132, %r131, 1;
	mul.wide.u32 	%rd61, %r132, 4;
	add.s64 	%rd62, %rd1, %rd61;
	ld.global.f32 	%f51, [%rd62];
	atom.shared.add.f32 	%f52, [%r130+4], %f51;
	add.s32 	%r133, %r131, 2;
	mul.wide.u32 	%rd63, %r133, 4;
	add.s64 	%rd64, %rd1, %rd63;
	ld.global.f32 	%f53, [%rd64];
	atom.shared.add.f32 	%f54, [%r130+8], %f53;
	add.s32 	%r134, %r131, 3;
	mul.wide.u32 	%rd65, %r134, 4;
	add.s64 	%rd66, %rd1, %rd65;
	ld.global.f32 	%f55, [%rd66];
	atom.shared.add.f32 	%f56, [%r130+12], %f55;
	add.s32 	%r188, %r188, 4;
$L__BB1_27:
	setp.eq.s32 	%p20, %r36, 0;
	@%p20 bra 	$L__BB1_30;
	mov.b32 	%r191, 0;
	mov.u32 	%r138, shared_mem;
$L__BB1_29:
	.pragma "nounroll";
	add.s32 	%r136, %r188, %r26;
	shl.b32 	%r137, %r136, 2;
	add.s32 	%r139, %r138, %r137;
	add.s32 	%r140, %r188, %r27;
	mul.wide.u32 	%rd67, %r140, 4;
	add.s64 	%rd68, %rd1, %rd67;
	ld.global.f32 	%f57, [%rd68];
	atom.shared.add.f32 	%f58, [%r139], %f57;
	add.s32 	%r188, %r188, 1;
	add.s32 	%r191, %r191, 1;
	setp.ne.s32 	%p21, %r191, %r36;
	@%p21 bra 	$L__BB1_29;
$L__BB1_30:
	setp.ge.u32 	%p22, %r192, %r3;
	bar.sync 	0;
	@%p22 bra 	$L__BB1_46;
	ld.param.u64 	%rd103, [_Z16update_centroidsPfPjS_S0_6Params_param_3];
	mov.u32 	%r143, shared_mem;
	add.s32 	%r43, %r143, %r63;
	cvta.to.global.u64 	%rd3, %rd103;
	setp.ne.s32 	%p23, %r2, 0;
	@%p23 bra 	$L__BB1_33;
$L__BB1_32:
	mul.wide.s32 	%rd101, %r192, 4;
	add.s64 	%rd102, %rd3, %rd101;
	shl.b32 	%r177, %r192, 2;
	add.s32 	%r178, %r43, %r177;
	ld.shared.u32 	%r179, [%r178];
	atom.global.add.u32 	%r180, [%rd102], %r179;
	add.s32 	%r192, %r192, %r4;
	setp.lt.u32 	%p32, %r192, %r3;
	@%p32 bra 	$L__BB1_32;
	bra.uni 	$L__BB1_46;
$L__BB1_33:
	and.b32  	%r46, %r2, 7;
	add.s32 	%r47, %r46, -1;
	and.b32  	%r48, %r2, 3;
	and.b32  	%r49, %r2, -8;
	and.b32  	%r50, %r2, 1;
$L__BB1_34:
	setp.lt.u32 	%p24, %r2, 8;
	mul.wide.s32 	%rd69, %r192, 4;
	add.s64 	%rd70, %rd3, %rd69;
	shl.b32 	%r145, %r192, 2;
	add.s32 	%r146, %r43, %r145;
	ld.shared.u32 	%r147, [%r146];
	atom.global.add.u32 	%r148, [%rd70], %r147;
	mul.lo.s32 	%r52, %r192, %r2;
	mov.b32 	%r196, 0;
	@%p24 bra 	$L__BB1_37;
	mov.b32 	%r194, 0;
$L__BB1_36:
	.pragma "nounroll";
	add.s32 	%r150, %r194, %r52;
	mul.wide.u32 	%rd71, %r150, 4;
	add.s64 	%rd72, %rd2, %rd71;
	shl.b32 	%r151, %r150, 2;
	add.s32 	%r153, %r143, %r151;
	ld.shared.f32 	%f59, [%r153];
	atom.global.add.f32 	%f60, [%rd72], %f59;
	add.s32 	%r154, %r150, 1;
	mul.wide.u32 	%rd73, %r154, 4;
	add.s64 	%rd74, %rd2, %rd73;
	ld.shared.f32 	%f61, [%r153+4];
	atom.global.add.f32 	%f62, [%rd74], %f61;
	add.s32 	%r155, %r150, 2;
	mul.wide.u32 	%rd75, %r155, 4;
	add.s64 	%rd76, %rd2, %rd75;
	ld.shared.f32 	%f63, [%r153+8];
	atom.global.add.f32 	%f64, [%rd76], %f63;
	add.s32 	%r156, %r150, 3;
	mul.wide.u32 	%rd77, %r156, 4;
	add.s64 	%rd78, %rd2, %rd77;
	ld.shared.f32 	%f65, [%r153+12];
	atom.global.add.f32 	%f66, [%rd78], %f65;
	add.s32 	%r157, %r150, 4;
	mul.wide.u32 	%rd79, %r157, 4;
	add.s64 	%rd80, %rd2, %rd79;
	ld.shared.f32 	%f67, [%r153+16];
	atom.global.add.f32 	%f68, [%rd80], %f67;
	add.s32 	%r158, %r150, 5;
	mul.wide.u32 	%rd81, %r158, 4;
	add.s64 	%rd82, %rd2, %rd81;
	ld.shared.f32 	%f69, [%r153+20];
	atom.global.add.f32 	%f70, [%rd82], %f69;
	add.s32 	%r159, %r150, 6;
	mul.wide.u32 	%rd83, %r159, 4;
	add.s64 	%rd84, %rd2, %rd83;
	ld.shared.f32 	%f71, [%r153+24];
	atom.global.add.f32 	%f72, [%rd84], %f71;
	add.s32 	%r160, %r150, 7;
	mul.wide.u32 	%rd85, %r160, 4;
	add.s64 	%rd86, %rd2, %rd85;
	ld.shared.f32 	%f73, [%r153+28];
	atom.global.add.f32 	%f74, [%rd86], %f73;
	add.s32 	%r194, %r194, 8;
	setp.ne.s32 	%p25, %r194, %r49;
	mov.u32 	%r196, %r49;
	@%p25 bra 	$L__BB1_36;
$L__BB1_37:
	setp.eq.s32 	%p26, %r46, 0;
	@%p26 bra 	$L__BB1_45;
	setp.lt.u32 	%p27, %r47, 3;
	@%p27 bra 	$L__BB1_40;
	add.s32 	%r161, %r196, %r52;
	mul.wide.u32 	%rd87, %r161, 4;
	add.s64 	%rd88, %rd2, %rd87;
	shl.b32 	%r162, %r161, 2;
	add.s32 	%r164, %r143, %r162;
	ld.shared.f32 	%f75, [%r164];
	atom.global.add.f32 	%f76, [%rd88], %f75;
	add.s32 	%r165, %r161, 1;
	mul.wide.u32 	%rd89, %r165, 4;
	add.s64 	%rd90, %rd2, %rd89;
	ld.shared.f32 	%f77, [%r164+4];
	atom.global.add.f32 	%f78, [%rd90], %f77;
	add.s32 	%r166, %r161, 2;
	mul.wide.u32 	%rd91, %r166, 4;
	add.s64 	%rd92, %rd2, %rd91;
	ld.shared.f32 	%f79, [%r164+8];
	atom.global.add.f32 	%f80, [%rd92], %f79;
	add.s32 	%r167, %r161, 3;
	mul.wide.u32 	%rd93, %r167, 4;
	add.s64 	%rd94, %rd2, %rd93;
	ld.shared.f32 	%f81, [%r164+12];
	atom.global.add.f32 	%f82, [%rd94], %f81;
	add.s32 	%r196, %r196, 4;
$L__BB1_40:
	setp.eq.s32 	%p28, %r48, 0;
	@%p28 bra 	$L__BB1_45;
	setp.eq.s32 	%p29, %r48, 1;
	@%p29 bra 	$L__BB1_43;
	add.s32 	%r168, %r196, %r52;
	mul.wide.u32 	%rd95, %r168, 4;
	add.s64 	%rd96, %rd2, %rd95;
	shl.b32 	%r169, %r168, 2;
	add.s32 	%r171, %r143, %r169;
	ld.shared.f32 	%f83, [%r171];
	atom.global.add.f32 	%f84, [%rd96], %f83;
	add.s32 	%r172, %r168, 1;
	mul.wide.u32 	%rd97, %r172, 4;
	add.s64 	%rd98, %rd2, %rd97;
	ld.shared.f32 	%f85, [%r171+4];
	atom.global.add.f32 	%f86, [%rd98], %f85;
	add.s32 	%r196, %r196, 2;
$L__BB1_43:
	setp.eq.s32 	%p30, %r50, 0;
	@%p30 bra 	$L__BB1_45;
	add.s32 	%r173, %r196, %r52;
	mul.wide.u32 	%rd99, %r173, 4;
	add.s64 	%rd100, %rd2, %rd99;
	shl.b32 	%r174, %r173, 2;
	add.s32 	%r176, %r143, %r174;
	ld.shared.f32 	%f87, [%r176];
	atom.global.add.f32 	%f88, [%rd100], %f87;
$L__BB1_45:
	add.s32 	%r192, %r192, %r4;
	setp.lt.u32 	%p31, %r192, %r3;
	@%p31 bra 	$L__BB1_34;
$L__BB1_46:
	ret;

}
	// .globl	_Z11set_to_zeroPfj
.visible .entry _Z11set_to_zeroPfj(
	.param .u64 .ptr .align 1 _Z11set_to_zeroPfj_param_0,
	.param .u32 _Z11set_to_zeroPfj_param_1
)
{
	.reg .pred 	%p<2>;
	.reg .b32 	%r<7>;
	.reg .b64 	%rd<5>;

	ld.param.u64 	%rd1, [_Z11set_to_zeroPfj_param_0];
	ld.param.u32 	%r2, [_Z11set_to_zeroPfj_param_1];
	mov.u32 	%r3, %ctaid.x;
	mov.u32 	%r4, %ntid.x;
	mov.u32 	%r5, %tid.x;
	mad.lo.s32 	%r1, %r3, %r4, %r5;
	setp.ge.u32 	%p1, %r1, %r2;
	@%p1 bra 	$L__BB2_2;
	cvta.to.global.u64 	%rd2, %rd1;
	mul.wide.u32 	%rd3, %r1, 4;
	add.s64 	%rd4, %rd2, %rd3;
	mov.b32 	%r6, 0;
	st.global.u32 	[%rd4], %r6;
$L__BB2_2:
	ret;

}
	// .globl	_Z11set_to_zeroPjj
.visible .entry _Z11set_to_zeroPjj(
	.param .u64 .ptr .align 1 _Z11set_to_zeroPjj_param_0,
	.param .u32 _Z11set_to_zeroPjj_param_1
)
{
	.reg .pred 	%p<2>;
	.reg .b32 	%r<7>;
	.reg .b64 	%rd<5>;

	ld.param.u64 	%rd1, [_Z11set_to_zeroPjj_param_0];
	ld.param.u32 	%r2, [_Z11set_to_zeroPjj_param_1];
	mov.u32 	%r3, %ctaid.x;
	mov.u32 	%r4, %ntid.x;
	mov.u32 	%r5, %tid.x;
	mad.lo.s32 	%r1, %r3, %r4, %r5;
	setp.ge.u32 	%p1, %r1, %r2;
	@%p1 bra 	$L__BB3_2;
	cvta.to.global.u64 	%rd2, %rd1;
	mul.wide.u32 	%rd3, %r1, 4;
	add.s64 	%rd4, %rd2, %rd3;
	mov.b32 	%r6, 0;
	st.global.u32 	[%rd4], %r6;
$L__BB3_2:
	ret;

}
	// .globl	_Z6dividePfPjjj
.visible .entry _Z6dividePfPjjj(
	.param .u64 .ptr .align 1 _Z6dividePfPjjj_param_0,
	.param .u64 .ptr .align 1 _Z6dividePfPjjj_param_1,
	.param .u32 _Z6dividePfPjjj_param_2,
	.param .u32 _Z6dividePfPjjj_param_3
)
{
	.reg .pred 	%p<12>;
	.reg .b32 	%r<59>;
	.reg .b32 	%f<46>;
	.reg .b64 	%rd<37>;

	ld.param.u64 	%rd4, [_Z6dividePfPjjj_param_0];
	ld.param.u64 	%rd3, [_Z6dividePfPjjj_param_1];
	ld.param.u32 	%r18, [_Z6dividePfPjjj_param_2];
	ld.param.u32 	%r17, [_Z6dividePfPjjj_param_3];
	cvta.to.global.u64 	%rd1, %rd4;
	mov.u32 	%r19, %ctaid.x;
	mov.u32 	%r20, %ntid.x;
	mov.u32 	%r21, %tid.x;
	mad.lo.s32 	%r1, %r19, %r20, %r21;
	setp.ge.u32 	%p1, %r1, %r18;
	setp.eq.s32 	%p2, %r17, 0;
	or.pred  	%p3, %p1, %p2;
	@%p3 bra 	$L__BB4_12;
	cvta.to.global.u64 	%rd5, %rd3;
	mul.lo.s32 	%r2, %r17, %r1;
	mul.wide.u32 	%rd6, %r1, 4;
	add.s64 	%rd2, %rd5, %rd6;
	add.s32 	%r23, %r17, -1;
	and.b32  	%r3, %r17, 7;
	setp.lt.u32 	%p4, %r23, 7;
	mov.b32 	%r57, 0;
	@%p4 bra 	$L__BB4_4;
	and.b32  	%r57, %r17, -8;
	neg.s32 	%r55, %r57;
	add.s32 	%r54, %r2, 3;
$L__BB4_3:
	.pragma "nounroll";
	add.s32 	%r24, %r54, -3;
	mul.wide.u32 	%rd7, %r24, 4;
	add.s64 	%rd8, %rd1, %rd7;
	ld.global.f32 	%f1, [%rd8];
	ld.global.u32 	%r25, [%rd2];
	cvt.rn.f32.u32 	%f2, %r25;
	div.rn.f32 	%f3, %f1, %f2;
	st.global.f32 	[%rd8], %f3;
	add.s32 	%r26, %r54, -2;
	mul.wide.u32 	%rd9, %r26, 4;
	add.s64 	%rd10, %rd1, %rd9;
	ld.global.f32 	%f4, [%rd10];
	ld.global.u32 	%r27, [%rd2];
	cvt.rn.f32.u32 	%f5, %r27;
	div.rn.f32 	%f6, %f4, %f5;
	st.global.f32 	[%rd10], %f6;
	add.s32 	%r28, %r54, -1;
	mul.wide.u32 	%rd11, %r28, 4;
	add.s64 	%rd12, %rd1, %rd11;
	ld.global.f32 	%f7, [%rd12];
	ld.global.u32 	%r29, [%rd2];
	cvt.rn.f32.u32 	%f8, %r29;
	div.rn.f32 	%f9, %f7, %f8;
	st.global.f32 	[%rd12], %f9;
	add.s32 	%r30, %r54, 4;
	mul.wide.u32 	%rd13, %r54, 4;
	add.s64 	%rd14, %rd1, %rd13;
	ld.global.f32 	%f10, [%rd14];
	ld.global.u32 	%r31, [%rd2];
	cvt.rn.f32.u32 	%f11, %r31;
	div.rn.f32 	%f12, %f10, %f11;
	st.global.f32 	[%rd14], %f12;
	add.s32 	%r32, %r54, 1;
	mul.wide.u32 	%rd15, %r32, 4;
	add.s64 	%rd16, %rd1, %rd15;
	ld.global.f32 	%f13, [%rd16];
	ld.global.u32 	%r33, [%rd2];
	cvt.rn.f32.u32 	%f14, %r33;
	div.rn.f32 	%f15, %f13, %f14;
	st.global.f32 	[%rd16], %f15;
	add.s32 	%r34, %r54, 2;
	mul.wide.u32 	%rd17, %r34, 4;
	add.s64 	%rd18, %rd1, %rd17;
	ld.global.f32 	%f16, [%rd18];
	ld.global.u32 	%r35, [%rd2];
	cvt.rn.f32.u32 	%f17, %r35;
	div.rn.f32 	%f18, %f16, %f17;
	st.global.f32 	[%rd18], %f18;
	add.s32 	%r36, %r54, 3;
	mul.wide.u32 	%rd19, %r36, 4;
	add.s64 	%rd20, %rd1, %rd19;
	ld.global.f32 	%f19, [%rd20];
	ld.global.u32 	%r37, [%rd2];
	cvt.rn.f32.u32 	%f20, %r37;
	div.rn.f32 	%f21, %f19, %f20;
	st.global.f32 	[%rd20], %f21;
	mul.wide.u32 	%rd21, %r30, 4;
	add.s64 	%rd22, %rd1, %rd21;
	ld.global.f32 	%f22, [%rd22];
	ld.global.u32 	%r38, [%rd2];
	cvt.rn.f32.u32 	%f23, %r38;
	div.rn.f32 	%f24, %f22, %f23;
	st.global.f32 	[%rd22], %f24;
	add.s32 	%r55, %r55, 8;
	add.s32 	%r54, %r54, 8;
	setp.ne.s32 	%p5, %r55, 0;
	@%p5 bra 	$L__BB4_3;
$L__BB4_4:
	setp.eq.s32 	%p6, %r3, 0;
	@%p6 bra 	$L__BB4_12;
	and.b32  	%r12, %r17, 3;
	setp.lt.u32 	%p7, %r3, 4;
	@%p7 bra 	$L__BB4_7;
	add.s32 	%r39, %r57, %r2;
	mul.wide.u32 	%rd23, %r39, 4;
	add.s64 	%rd24, %rd1, %rd23;
	ld.global.f32 	%f25, [%rd24];
	ld.global.u32 	%r40, [%rd2];
	cvt.rn.f32.u32 	%f26, %r40;
	div.rn.f32 	%f27, %f25, %f26;
	st.global.f32 	[%rd24], %f27;
	add.s32 	%r41, %r39, 1;
	mul.wide.u32 	%rd25, %r41, 4;
	add.s64 	%rd26, %rd1, %rd25;
	ld.global.f32 	%f28, [%rd26];
	ld.global.u32 	%r42, [%rd2];
	cvt.rn.f32.u32 	%f29, %r42;
	div.rn.f32 	%f30, %f28, %f29;
	st.global.f32 	[%rd26], %f30;
	add.s32 	%r43, %r39, 2;
	mul.wide.u32 	%rd27, %r43, 4;
	add.s64 	%rd28, %rd1, %rd27;
	ld.global.f32 	%f31, [%rd28];
	ld.global.u32 	%r44, [%rd2];
	cvt.rn.f32.u32 	%f32, %r44;
	div.rn.f32 	%f33, %f31, %f32;
	st.global.f32 	[%rd28], %f33;
	add.s32 	%r45, %r39, 3;
	mul.wide.u32 	%rd29, %r45, 4;
	add.s64 	%rd30, %rd1, %rd29;
	ld.global.f32 	%f34, [%rd30];
	ld.global.u32 	%r46, [%rd2];
	cvt.rn.f32.u32 	%f35, %r46;
	div.rn.f32 	%f36, %f34, %f35;
	st.global.f32 	[%rd30], %f36;
	add.s32 	%r57, %r57, 4;
$L__BB4_7:
	setp.eq.s32 	%p8, %r12, 0;
	@%p8 bra 	$L__BB4_12;
	setp.eq.s32 	%p9, %r12, 1;
	@%p9 bra 	$L__BB4_10;
	add.s32 	%r47, %r57, %r2;
	mul.wide.u32 	%rd31, %r47, 4;
	add.s64 	%rd32, %rd1, %rd31;
	ld.global.f32 	%f37, [%rd32];
	ld.global.u32 	%r48, [%rd2];
	cvt.rn.f32.u32 	%f38, %r48;
	div.rn.f32 	%f39, %f37, %f38;
	st.global.f32 	[%rd32], %f39;
	add.s32 	%r49, %r47, 1;
	mul.wide.u32 	%rd33, %r49, 4;
	add.s64 	%rd34, %rd1, %rd33;
	ld.global.f32 	%f40, [%rd34];
	ld.global.u32 	%r50, [%rd2];
	cvt.rn.f32.u32 	%f41, %r50;
	div.rn.f32 	%f42, %f40, %f41;
	st.global.f32 	[%rd34], %f42;
	add.s32 	%r57, %r57, 2;
$L__BB4_10:
	and.b32  	%r51, %r17, 1;
	setp.eq.b32 	%p10, %r51, 1;
	not.pred 	%p11, %p10;
	@%p11 bra 	$L__BB4_12;
	add.s32 	%r52, %r57, %r2;
	mul.wide.u32 	%rd35, %r52, 4;
	add.s64 	%rd36, %rd1, %rd35;
	ld.global.f32 	%f43, [%rd36];
	ld.global.u32 	%r53, [%rd2];
	cvt.rn.f32.u32 	%f44, %r53;
	div.rn.f32 	%f45, %f43, %f44;
	st.global.f32 	[%rd36], %f45;
$L__BB4_12:
	ret;

}


// ===== COMPILED SASS (sm_100) =====

	.target	sm_100

	.elftype	@"ET_EXEC"


//--------------------- .note.nv.tkinfo           --------------------------
	.section	.note.nv.tkinfo,"",@"SHT_NOTE"
	.sectionflags	@"SHF_NOTE_NV_TKINFO"
	.tkinfo
        /*0018*/ 	.word	0x00000002
        /*0030*/ 	.string	""
        /*0030*/ 	.string	"ptxas"
        /*0030*/ 	.string	"Cuda compilation tools, release 13.0, V13.0.88"
        /*0030*/ 	.string	"Build cuda_13.0.r13.0/compiler.36424714_0"
        /*0030*/ 	.string	"-arch sm_100 -m 64 "



//--------------------- .note.nv.cuinfo           --------------------------
	.section	.note.nv.cuinfo,"",@"SHT_NOTE"
	.sectionflags	@"SHF_NOTE_NV_CUINFO"
        /*0018*/ 	.short	0x0002
        /*001a*/ 	.short	0x0064
        /*001c*/ 	.short	0x0082
	.zero		2


//--------------------- .nv.info                  --------------------------
	.section	.nv.info,"",@"SHT_CUDA_INFO"
	.align	4


	//----- nvinfo : EIATTR_REGCOUNT
	.align		4
        /*0000*/ 	.byte	0x04, 0x2f
        /*0002*/ 	.short	(.L_1 - .L_0)
	.align		4
.L_0:
        /*0004*/ 	.word	index@(_Z13assign_pointsPfS_PjS0_6Params)
        /*0008*/ 	.word	0x00000020


	//----- nvinfo : EIATTR_FRAME_SIZE
	.align		4
.L_1:
        /*000c*/ 	.byte	0x04, 0x11
        /*000e*/ 	.short	(.L_3 - .L_2)
	.align		4
.L_2:
        /*0010*/ 	.word	index@(_Z13assign_pointsPfS_PjS0_6Params)
        /*0014*/ 	.word	0x00000000


	//----- nvinfo : EIATTR_REGCOUNT
	.align		4
.L_3:
        /*0018*/ 	.byte	0x04, 0x2f
        /*001a*/ 	.short	(.L_5 - .L_4)
	.align		4
.L_4:
        /*001c*/ 	.word	index@(_Z16update_centroidsPfPjS_S0_6Params)
        /*0020*/ 	.word	0x00000020


	//----- nvinfo : EIATTR_FRAME_SIZE
	.align		4
.L_5:
        /*0024*/ 	.byte	0x04, 0x11
        /*0026*/ 	.short	(.L_7 - .L_6)
	.align		4
.L_6:
        /*0028*/ 	.word	index@(_Z16update_centroidsPfPjS_S0_6Params)
        /*002c*/ 	.word	0x00000000


	//----- nvinfo : EIATTR_REGCOUNT
	.align		4
.L_7:
        /*0030*/ 	.byte	0x04, 0x2f
        /*0032*/ 	.short	(.L_9 - .L_8)
	.align		4
.L_8:
        /*0034*/ 	.word	index@(_Z11set_to_zeroPfj)
        /*0038*/ 	.word	0x00000008


	//----- nvinfo : EIATTR_FRAME_SIZE
	.align		4
.L_9:
        /*003c*/ 	.byte	0x04, 0x11
        /*003e*/ 	.short	(.L_11 - .L_10)
	.align		4
.L_10:
        /*0040*/ 	.word	index@(_Z11set_to_zeroPfj)
        /*0044*/ 	.word	0x00000000


	//----- nvinfo : EIATTR_REGCOUNT
	.align		4
.L_11:
        /*0048*/ 	.byte	0x04, 0x2f
        /*004a*/ 	.short	(.L_13 - .L_12)
	.align		4
.L_12:
        /*004c*/ 	.word	index@(_Z11set_to_zeroPjj)
        /*0050*/ 	.word	0x00000008


	//----- nvinfo : EIATTR_FRAME_SIZE
	.align		4
.L_13:
        /*0054*/ 	.byte	0x04, 0x11
        /*0056*/ 	.short	(.L_15 - .L_14)
	.align		4
.L_14:
        /*0058*/ 	.word	index@(_Z11set_to_zeroPjj)
        /*005c*/ 	.word	0x00000000


	//----- nvinfo : EIATTR_REGCOUNT
	.align		4
.L_15:
        /*0060*/ 	.byte	0x04, 0x2f
        /*0062*/ 	.short	(.L_17 - .L_16)
	.align		4
.L_16:
        /*0064*/ 	.word	index@(_Z6dividePfPjjj)
        /*0068*/ 	.word	0x0000001c


	//----- nvinfo : EIATTR_FRAME_SIZE
	.align		4
.L_17:
        /*006c*/ 	.byte	0x04, 0x11
        /*006e*/ 	.short	(.L_19 - .L_18)
	.align		4
.L_18:
        /*0070*/ 	.word	index@($__internal_0_$__cuda_sm3x_div_rn_noftz_f32_slowpath)
        /*0074*/ 	.word	0x00000000


	//----- nvinfo : EIATTR_FRAME_SIZE
	.align		4
.L_19:
        /*0078*/ 	.byte	0x04, 0x11
        /*007a*/ 	.short	(.L_21 - .L_20)
	.align		4
.L_20:
        /*007c*/ 	.word	index@(_Z6dividePfPjjj)
        /*0080*/ 	.word	0x00000000


	//----- nvinfo : EIATTR_MIN_STACK_SIZE
	.align		4
.L_21:
        /*0084*/ 	.byte	0x04, 0x12
        /*0086*/ 	.short	(.L_23 - .L_22)
	.align		4
.L_22:
        /*0088*/ 	.word	index@(_Z6dividePfPjjj)
        /*008c*/ 	.word	0x00000000


	//----- nvinfo : EIATTR_MIN_STACK_SIZE
	.align		4
.L_23:
        /*0090*/ 	.byte	0x04, 0x12
        /*0092*/ 	.short	(.L_25 - .L_24)
	.align		4
.L_24:
        /*0094*/ 	.word	index@(_Z11set_to_zeroPjj)
        /*0098*/ 	.word	0x00000000


	//----- nvinfo : EIATTR_MIN_STACK_SIZE
	.align		4
.L_25:
        /*009c*/ 	.byte	0x04, 0x12
        /*009e*/ 	.short	(.L_27 - .L_26)
	.align		4
.L_26:
        /*00a0*/ 	.word	index@(_Z11set_to_zeroPfj)
        /*00a4*/ 	.word	0x00000000


	//----- nvinfo : EIATTR_MIN_STACK_SIZE
	.align		4
.L_27:
        /*00a8*/ 	.byte	0x04, 0x12
        /*00aa*/ 	.short	(.L_29 - .L_28)
	.align		4
.L_28:
        /*00ac*/ 	.word	index@(_Z16update_centroidsPfPjS_S0_6Params)
        /*00b0*/ 	.word	0x00000000


	//----- nvinfo : EIATTR_MIN_STACK_SIZE
	.align		4
.L_29:
        /*00b4*/ 	.byte	0x04, 0x12
        /*00b6*/ 	.short	(.L_31 - .L_30)
	.align		4
.L_30:
        /*00b8*/ 	.word	index@(_Z13assign_pointsPfS_PjS0_6Params)
        /*00bc*/ 	.word	0x00000000
.L_31:


//--------------------- .nv.compat                --------------------------
	.section	.nv.compat,"",@"SHT_CUDA_COMPAT_INFO"
	.align	4
        /*0000*/ 	.byte	0x02, 0x09, 0x00, 0x00, 0x02, 0x02, 0x01, 0x00, 0x02, 0x05, 0x05, 0x00, 0x03, 0x07, 0x01, 0x01
        /*0010*/ 	.byte	0x02, 0x03, 0x00, 0x00, 0x02, 0x06, 0x01, 0x00, 0x04, 0x0b, 0x08, 0x00, 0x01, 0x00, 0x00, 0x00
        /*0020*/ 	.byte	0x00, 0x00, 0x00, 0x00


//--------------------- .nv.info._Z6dividePfPjjj  --------------------------
	.section	.nv.info._Z6dividePfPjjj,"",@"SHT_CUDA_INFO"
	.sectionflags	@""
	.align	4


	//----- nvinfo : EIATTR_CUDA_API_VERSION
	.align		4
        /*0000*/ 	.byte	0x04, 0x37
        /*0002*/ 	.short	(.L_33 - .L_32)
.L_32:
        /*0004*/ 	.word	0x00000082


	//----- nvinfo : EIATTR_KPARAM_INFO
	.align		4
.L_33:
        /*0008*/ 	.byte	0x04, 0x17
        /*000a*/ 	.short	(.L_35 - .L_34)
.L_34:
        /*000c*/ 	.word	0x00000000
        /*0010*/ 	.short	0x0003
        /*0012*/ 	.short	0x0014
        /*0014*/ 	.byte	0x00, 0xf0, 0x11, 0x00


	//----- nvinfo : EIATTR_KPARAM_INFO
	.align		4
.L_35:
        /*0018*/ 	.byte	0x04, 0x17
        /*001a*/ 	.short	(.L_37 - .L_36)
.L_36:
        /*001c*/ 	.word	0x00000000
        /*0020*/ 	.short	0x0002
        /*0022*/ 	.short	0x0010
        /*0024*/ 	.byte	0x00, 0xf0, 0x11, 0x00


	//----- nvinfo : EIATTR_KPARAM_INFO
	.align		4
.L_37:
        /*0028*/ 	.byte	0x04, 0x17
        /*002a*/ 	.short	(.L_39 - .L_38)
.L_38:
        /*002c*/ 	.word	0x00000000
        /*0030*/ 	.short	0x0001
        /*0032*/ 	.short	0x0008
        /*0034*/ 	.byte	0x00, 0xf5, 0x21, 0x00


	//----- nvinfo : EIATTR_KPARAM_INFO
	.align		4
.L_39:
        /*0038*/ 	.byte	0x04, 0x17
        /*003a*/ 	.short	(.L_41 - .L_40)
.L_40:
        /*003c*/ 	.word	0x00000000
        /*0040*/ 	.short	0x0000
        /*0042*/ 	.short	0x0000
        /*0044*/ 	.byte	0x00, 0xf5, 0x21, 0x00


	//----- nvinfo : EIATTR_SPARSE_MMA_MASK
	.align		4
.L_41:
        /*0048*/ 	.byte	0x03, 0x50
        /*004a*/ 	.short	0x0000


	//----- nvinfo : EIATTR_MAXREG_COUNT
	.align		4
        /*004c*/ 	.byte	0x03, 0x1b
        /*004e*/ 	.short	0x00ff


	//----- nvinfo : EIATTR_MERCURY_ISA_VERSION
	.align		4
        /*0050*/ 	.byte	0x03, 0x5f
        /*0052*/ 	.short	0x0101


	//----- nvinfo : EIATTR_VRC_CTA_INIT_COUNT
	.align		4
        /*0054*/ 	.byte	0x02, 0x4a
	.zero		1
	.zero		1


	//----- nvinfo : EIATTR_EXIT_INSTR_OFFSETS
	.align		4
        /*0058*/ 	.byte	0x04, 0x1c
        /*005a*/ 	.short	(.L_43 - .L_42)


	//   ....[0]....
.L_42:
        /*005c*/ 	.word	0x00000080


	//   ....[1]....
        /*0060*/ 	.word	0x00000b10


	//   ....[2]....
        /*0064*/ 	.word	0x00001080


	//   ....[3]....
        /*0068*/ 	.word	0x00001380


	//   ....[4]....
        /*006c*/ 	.word	0x000014d0


	//----- nvinfo : EIATTR_CRS_STACK_SIZE
	.align		4
.L_43:
        /*0070*/ 	.byte	0x04, 0x1e
        /*0072*/ 	.short	(.L_45 - .L_44)
.L_44:
        /*0074*/ 	.word	0x00000000


	//----- nvinfo : EIATTR_CBANK_PARAM_SIZE
	.align		4
.L_45:
        /*0078*/ 	.byte	0x03, 0x19
        /*007a*/ 	.short	0x0018


	//----- nvinfo : EIATTR_PARAM_CBANK
	.align		4
        /*007c*/ 	.byte	0x04, 0x0a
        /*007e*/ 	.short	(.L_47 - .L_46)
	.align		4
.L_46:
        /*0080*/ 	.word	index@(.nv.constant0._Z6dividePfPjjj)
        /*0084*/ 	.short	0x0380
        /*0086*/ 	.short	0x0018


	//----- nvinfo : EIATTR_SW_WAR
	.align		4
.L_47:
        /*0088*/ 	.byte	0x04, 0x36
        /*008a*/ 	.short	(.L_49 - .L_48)
.L_48:
        /*008c*/ 	.word	0x00000008
.L_49:


//--------------------- .nv.info._Z11set_to_zeroPjj --------------------------
	.section	.nv.info._Z11set_to_zeroPjj,"",@"SHT_CUDA_INFO"
	.sectionflags	@""
	.align	4


	//----- nvinfo : EIATTR_CUDA_API_VERSION
	.align		4
        /*0000*/ 	.byte	0x04, 0x37
        /*0002*/ 	.short	(.L_51 - .L_50)
.L_50:
        /*0004*/ 	.word	0x00000082


	//----- nvinfo : EIATTR_KPARAM_INFO
	.align		4
.L_51:
        /*0008*/ 	.byte	0x04, 0x17
        /*000a*/ 	.short	(.L_53 - .L_52)
.L_52:
        /*000c*/ 	.word	0x00000000
        /*0010*/ 	.short	0x0001
        /*0012*/ 	.short	0x0008
        /*0014*/ 	.byte	0x00, 0xf0, 0x11, 0x00


	//----- nvinfo : EIATTR_KPARAM_INFO
	.align		4
.L_53:
        /*0018*/ 	.byte	0x04, 0x17
        /*001a*/ 	.short	(.L_55 - .L_54)
.L_54:
        /*001c*/ 	.word	0x00000000
        /*0020*/ 	.short	0x0000
        /*0022*/ 	.short	0x0000
        /*0024*/ 	.byte	0x00, 0xf5, 0x21, 0x00


	//----- nvinfo : EIATTR_SPARSE_MMA_MASK
	.align		4
.L_55:
        /*0028*/ 	.byte	0x03, 0x50
        /*002a*/ 	.short	0x0000


	//----- nvinfo : EIATTR_MAXREG_COUNT
	.align		4
        /*002c*/ 	.byte	0x03, 0x1b
        /*002e*/ 	.short	0x00ff


	//----- nvinfo : EIATTR_MERCURY_ISA_VERSION
	.align		4
        /*0030*/ 	.byte	0x03, 0x5f
        /*0032*/ 	.short	0x0101


	//----- nvinfo : EIATTR_VRC_CTA_INIT_COUNT
	.align		4
        /*0034*/ 	.byte	0x02, 0x4a
	.zero		1
	.zero		1


	//----- nvinfo : EIATTR_EXIT_INSTR_OFFSETS
	.align		4
        /*0038*/ 	.byte	0x04, 0x1c
        /*003a*/ 	.short	(.L_57 - .L_56)


	//   ....[0]....
.L_56:
        /*003c*/ 	.word	0x00000070


	//   ....[1]....
        /*0040*/ 	.word	0x000000c0


	//----- nvinfo : EIATTR_CBANK_PARAM_SIZE
	.align		4
.L_57:
        /*0044*/ 	.byte	0x03, 0x19
        /*0046*/ 	.short	0x000c


	//----- nvinfo : EIATTR_PARAM_CBANK
	.align		4
        /*0048*/ 	.byte	0x04, 0x0a
        /*004a*/ 	.short	(.L_59 - .L_58)
	.align		4
.L_58:
        /*004c*/ 	.word	index@(.nv.constant0._Z11set_to_zeroPjj)
        /*0050*/ 	.short	0x0380
        /*0052*/ 	.short	0x000c


	//----- nvinfo : EIATTR_SW_WAR
	.align		4
.L_59:
        /*0054*/ 	.byte	0x04, 0x36
        /*0056*/ 	.short	(.L_61 - .L_60)
.L_60:
        /*0058*/ 	.word	0x00000008
.L_61:


//--------------------- .nv.info._Z11set_to_zeroPfj --------------------------
	.section	.nv.info._Z11set_to_zeroPfj,"",@"SHT_CUDA_INFO"
	.sectionflags	@""
	.align	4


	//----- nvinfo : EIATTR_CUDA_API_VERSION
	.align		4
        /*0000*/ 	.byte	0x04, 0x37
        /*0002*/ 	.short	(.L_63 - .L_62)
.L_62:
        /*0004*/ 	.word	0x00000082


	//----- nvinfo : EIATTR_KPARAM_INFO
	.align		4
.L_63:
        /*0008*/ 	.byte	0x04, 0x17
        /*000a*/ 	.short	(.L_65 - .L_64)
.L_64:
        /*000c*/ 	.word	0x00000000
        /*0010*/ 	.short	0x0001
        /*0012*/ 	.short	0x0008
        /*0014*/ 	.byte	0x00, 0xf0, 0x11, 0x00


	//----- nvinfo : EIATTR_KPARAM_INFO
	.align		4
.L_65:
        /*0018*/ 	.byte	0x04, 0x17
        /*001a*/ 	.short	(.L_67 - .L_66)
.L_66:
        /*001c*/ 	.word	0x00000000
        /*0020*/ 	.short	0x0000
        /*0022*/ 	.short	0x0000
        /*0024*/ 	.byte	0x00, 0xf5, 0x21, 0x00


	//----- nvinfo : EIATTR_SPARSE_MMA_MASK
	.align		4
.L_67:
        /*0028*/ 	.byte	0x03, 0x50
        /*002a*/ 	.short	0x0000


	//----- nvinfo : EIATTR_MAXREG_COUNT
	.align		4
        /*002c*/ 	.byte	0x03, 0x1b
        /*002e*/ 	.short	0x00ff


	//----- nvinfo : EIATTR_MERCURY_ISA_VERSION
	.align		4
        /*0030*/ 	.byte	0x03, 0x5f
        /*0032*/ 	.short	0x0101


	//----- nvinfo : EIATTR_VRC_CTA_INIT_COUNT
	.align		4
        /*0034*/ 	.byte	0x02, 0x4a
	.zero		1
	.zero		1


	//----- nvinfo : EIATTR_EXIT_INSTR_OFFSETS
	.align		4
        /*0038*/ 	.byte	0x04, 0x1c
        /*003a*/ 	.short	(.L_69 - .L_68)


	//   ....[0]....
.L_68:
        /*003c*/ 	.word	0x00000070


	//   ....[1]....
        /*0040*/ 	.word	0x000000c0


	//----- nvinfo : EIATTR_CBANK_PARAM_SIZE
	.align		4
.L_69:
        /*0044*/ 	.byte	0x03, 0x19
        /*0046*/ 	.short	0x000c


	//----- nvinfo : EIATTR_PARAM_CBANK
	.align		4
        /*0048*/ 	.byte	0x04, 0x0a
        /*004a*/ 	.short	(.L_71 - .L_70)
	.align		4
.L_70:
        /*004c*/ 	.word	index@(.nv.constant0._Z11set_to_zeroPfj)
        /*0050*/ 	.short	0x0380
        /*0052*/ 	.short	0x000c


	//----- nvinfo : EIATTR_SW_WAR
	.align		4
.L_71:
        /*0054*/ 	.byte	0x04, 0x36
        /*0056*/ 	.short	(.L_73 - .L_72)
.L_72:
        /*0058*/ 	.word	0x00000008
.L_73:


//--------------------- .nv.info._Z16update_centroidsPfPjS_S0_6Params --------------------------
	.section	.nv.info._Z16update_centroidsPfPjS_S0_6Params,"",@"SHT_CUDA_INFO"
	.sectionflags	@""
	.align	4


	//----- nvinfo : EIATTR_CUDA_API_VERSION
	.align		4
        /*0000*/ 	.byte	0x04, 0x37
        /*0002*/ 	.short	(.L_75 - .L_74)
.L_74:
        /*0004*/ 	.word	0x00000082


	//----- nvinfo : EIATTR_KPARAM_INFO
	.align		4
.L_75:
        /*0008*/ 	.byte	0x04, 0x17
        /*000a*/ 	.short	(.L_77 - .L_76)
.L_76:
        /*000c*/ 	.word	0x00000000
        /*0010*/ 	.short	0x0004
        /*0012*/ 	.short	0x0020
        /*0014*/ 	.byte	0x00, 0xf0, 0x31, 0x00


	//----- nvinfo : EIATTR_KPARAM_INFO
	.align		4
.L_77:
        /*0018*/ 	.byte	0x04, 0x17
        /*001a*/ 	.short	(.L_79 - .L_78)
.L_78:
        /*001c*/ 	.word	0x00000000
        /*0020*/ 	.short	0x0003
        /*0022*/ 	.short	0x0018
        /*0024*/ 	.byte	0x00, 0xf5, 0x21, 0x00


	//----- nvinfo : EIATTR_KPARAM_INFO
	.align		4
.L_79:
        /*0028*/ 	.byte	0x04, 0x17
        /*002a*/ 	.short	(.L_81 - .L_80)
.L_80:
        /*002c*/ 	.word	0x00000000
        /*0030*/ 	.short	0x0002
        /*0032*/ 	.short	0x0010
        /*0034*/ 	.byte	0x00, 0xf5, 0x21, 0x00


	//----- nvinfo : EIATTR_KPARAM_INFO
	.align		4
.L_81:
        /*0038*/ 	.byte	0x04, 0x17
        /*003a*/ 	.short	(.L_83 - .L_82)
.L_82:
        /*003c*/ 	.word	0x00000000
        /*0040*/ 	.short	0x0001
        /*0042*/ 	.short	0x0008
        /*0044*/ 	.byte	0x00, 0xf5, 0x21, 0x00


	//----- nvinfo : EIATTR_KPARAM_INFO
	.align		4
.L_83:
        /*0048*/ 	.byte	0x04, 0x17
        /*004a*/ 	.short	(.L_85 - .L_84)
.L_84:
        /*004c*/ 	.word	0x00000000
        /*0050*/ 	.short	0x0000
        /*0052*/ 	.short	0x0000
        /*0054*/ 	.byte	0x00, 0xf5, 0x21, 0x00


	//----- nvinfo : EIATTR_SPARSE_MMA_MASK
	.align		4
.L_85:
        /*0058*/ 	.byte	0x03, 0x50
        /*005a*/ 	.short	0x0000


	//----- nvinfo : EIATTR_MAXREG_COUNT
	.align		4
        /*005c*/ 	.byte	0x03, 0x1b
        /*005e*/ 	.short	0x00ff


	//----- nvinfo : EIATTR_NUM_BARRIERS
	.align		4
        /*0060*/ 	.byte	0x02, 0x4c
        /*0062*/ 	.byte	0x01
	.zero		1


	//----- nvinfo : EIATTR_MERCURY_ISA_VERSION
	.align		4
        /*0064*/ 	.byte	0x03, 0x5f
        /*0066*/ 	.short	0x0101


	//----- nvinfo : EIATTR_VRC_CTA_INIT_COUNT
	.align		4
        /*0068*/ 	.byte	0x02, 0x4a
	.zero		1
	.zero		1


	//----- nvinfo : EIATTR_EXIT_INSTR_OFFSETS
	.align		4
        /*006c*/ 	.byte	0x04, 0x1c
        /*006e*/ 	.short	(.L_87 - .L_86)


	//   ....[0]....
.L_86:
        /*0070*/ 	.word	0x00001ae0


	//   ....[1]....
        /*0074*/ 	.word	0x00001be0


	//   ....[2]....
        /*0078*/ 	.word	0x00002250


	//----- nvinfo : EIATTR_CRS_STACK_SIZE
	.align		4
.L_87:
        /*007c*/ 	.byte	0x04, 0x1e
        /*007e*/ 	.short	(.L_89 - .L_88)
.L_88:
        /*0080*/ 	.word	0x00000000


	//----- nvinfo : EIATTR_CBANK_PARAM_SIZE
	.align		4
.L_89:
        /*0084*/ 	.byte	0x03, 0x19
        /*0086*/ 	.short	0x002c


	//----- nvinfo : EIATTR_PARAM_CBANK
	.align		4
        /*0088*/ 	.byte	0x04, 0x0a
        /*008a*/ 	.short	(.L_91 - .L_90)
	.align		4
.L_90:
        /*008c*/ 	.word	index@(.nv.constant0._Z16update_centroidsPfPjS_S0_6Params)
        /*0090*/ 	.short	0x0380
        /*0092*/ 	.short	0x002c


	//----- nvinfo : EIATTR_SW_WAR
	.align		4
.L_91:
        /*0094*/ 	.byte	0x04, 0x36
        /*0096*/ 	.short	(.L_93 - .L_92)
.L_92:
        /*0098*/ 	.word	0x00000008
.L_93:


//--------------------- .nv.info._Z13assign_pointsPfS_PjS0_6Params --------------------------
	.section	.nv.info._Z13assign_pointsPfS_PjS0_6Params,"",@"SHT_CUDA_INFO"
	.sectionflags	@""
	.align	4


	//----- nvinfo : EIATTR_CUDA_API_VERSION
	.align		4
        /*0000*/ 	.byte	0x04, 0x37
        /*0002*/ 	.short	(.L_95 - .L_94)
.L_94:
        /*0004*/ 	.word	0x00000082


	//----- nvinfo : EIATTR_KPARAM_INFO
	.align		4
.L_95:
        /*0008*/ 	.byte	0x04, 0x17
        /*000a*/ 	.short	(.L_97 - .L_96)
.L_96:
        /*000c*/ 	.word	0x00000000
        /*0010*/ 	.short	0x0004
        /*0012*/ 	.short	0x0020
        /*0014*/ 	.byte	0x00, 0xf0, 0x31, 0x00


	//----- nvinfo : EIATTR_KPARAM_INFO
	.align		4
.L_97:
        /*0018*/ 	.byte	0x04, 0x17
        /*001a*/ 	.short	(.L_99 - .L_98)
.L_98:
        /*001c*/ 	.word	0x00000000
        /*0020*/ 	.short	0x0003
        /*0022*/ 	.short	0x0018
        /*0024*/ 	.byte	0x00, 0xf5, 0x21, 0x00


	//----- nvinfo : EIATTR_KPARAM_INFO
	.align		4
.L_99:
        /*0028*/ 	.byte	0x04, 0x17
        /*002a*/ 	.short	(.L_101 - .L_100)
.L_100:
        /*002c*/ 	.word	0x00000000
        /*0030*/ 	.short	0x0002
        /*0032*/ 	.short	0x0010
        /*0034*/ 	.byte	0x00, 0xf5, 0x21, 0x00


	//----- nvinfo : EIATTR_KPARAM_INFO
	.align		4
.L_101:
        /*0038*/ 	.byte	0x04, 0x17
        /*003a*/ 	.short	(.L_103 - .L_102)
.L_102:
        /*003c*/ 	.word	0x00000000
        /*0040*/ 	.short	0x0001
        /*0042*/ 	.short	0x0008
        /*0044*/ 	.byte	0x00, 0xf5, 0x21, 0x00


	//----- nvinfo : EIATTR_KPARAM_INFO
	.align		4
.L_103:
        /*0048*/ 	.byte	0x04, 0x17
        /*004a*/ 	.short	(.L_105 - .L_104)
.L_104:
        /*004c*/ 	.word	0x00000000
        /*0050*/ 	.short	0x0000
        /*0052*/ 	.short	0x0000
        /*0054*/ 	.byte	0x00, 0xf5, 0x21, 0x00


	//----- nvinfo : EIATTR_SPARSE_MMA_MASK
	.align		4
.L_105:
        /*0058*/ 	.byte	0x03, 0x50
        /*005a*/ 	.short	0x0000


	//----- nvinfo : EIATTR_MAXREG_COUNT
	.align		4
        /*005c*/ 	.byte	0x03, 0x1b
        /*005e*/ 	.short	0x00ff


	//----- nvinfo : EIATTR_MERCURY_ISA_VERSION
	.align		4
        /*0060*/ 	.byte	0x03, 0x5f
        /*0062*/ 	.short	0x0101


	//----- nvinfo : EIATTR_INT_WARP_WIDE_INSTR_OFFSETS
	.align		4
        /*0064*/ 	.byte	0x04, 0x31
        /*0066*/ 	.short	(.L_107 - .L_106)


	//   ....[0]....
.L_106:
        /*0068*/ 	.word	0x00001070


	//----- nvinfo : EIATTR_VRC_CTA_INIT_COUNT
	.align		4
.L_107:
        /*006c*/ 	.byte	0x02, 0x4a
	.zero		1
	.zero		1


	//----- nvinfo : EIATTR_EXIT_INSTR_OFFSETS
	.align		4
        /*0070*/ 	.byte	0x04, 0x1c
        /*0072*/ 	.short	(.L_109 - .L_108)


	//   ....[0]....
.L_108:
        /*0074*/ 	.word	0x00000070


	//   ....[1]....
        /*0078*/ 	.word	0x00001040


	//   ....[2]....
        /*007c*/ 	.word	0x000010d0


	//----- nvinfo : EIATTR_CBANK_PARAM_SIZE
	.align		4
.L_109:
        /*0080*/ 	.byte	0x03, 0x19
        /*0082*/ 	.short	0x002c


	//----- nvinfo : EIATTR_PARAM_CBANK
	.align		4
        /*0084*/ 	.byte	0x04, 0x0a
        /*0086*/ 	.short	(.L_111 - .L_110)
	.align		4
.L_110:
        /*0088*/ 	.word	index@(.nv.constant0._Z13assign_pointsPfS_PjS0_6Params)
        /*008c*/ 	.short	0x0380
        /*008e*/ 	.short	0x002c


	//----- nvinfo : EIATTR_SW_WAR
	.align		4
.L_111:
        /*0090*/ 	.byte	0x04, 0x36
        /*0092*/ 	.short	(.L_113 - .L_112)
.L_112:
        /*0094*/ 	.word	0x00000008
.L_113:


//--------------------- .nv.callgraph             --------------------------
	.section	.nv.callgraph,"",@"SHT_CUDA_CALLGRAPH"
	.align	4
	.sectionentsize	8
	.align		4
        /*0000*/ 	.word	0x00000000
	.align		4
        /*0004*/ 	.word	0xffffffff
	.align		4
        /*0008*/ 	.word	0x00000000
	.align		4
        /*000c*/ 	.word	0xfffffffe
	.align		4
        /*0010*/ 	.word	0x00000000
	.align		4
        /*0014*/ 	.word	0xfffffffd
	.align		4
        /*0018*/ 	.word	0x00000000
	.align		4
        /*001c*/ 	.word	0xfffffffc


//--------------------- .text._Z6dividePfPjjj     --------------------------
	.section	.text._Z6dividePfPjjj,"ax",@progbits
	.align	128
        .global         _Z6dividePfPjjj
        .type           _Z6dividePfPjjj,@function
        .size           _Z6dividePfPjjj,(.L_x_144 - _Z6dividePfPjjj)
        .other          _Z6dividePfPjjj,@"STO_CUDA_ENTRY STV_DEFAULT"
_Z6dividePfPjjj:
.text._Z6dividePfPjjj:
[----:B------:R-:W-:Y:S01]  /*0000*/  LDC R1, c[0x0][0x37c] ;  /* 0x0000df00ff017b82 */ /* 0x000fe20000000800 */
[----:B------:R-:W0:Y:S07]  /*0010*/  S2R R0, SR_TID.X ;  /* 0x0000000000007919 */ /* 0x000e2e0000002100 */
[----:B------:R-:W0:Y:S08]  /*0020*/  S2UR UR4, SR_CTAID.X ;  /* 0x00000000000479c3 */ /* 0x000e300000002500 */
[----:B------:R-:W0:Y:S08]  /*0030*/  LDC R9, c[0x0][0x360] ;  /* 0x0000d800ff097b82 */ /* 0x000e300000000800 */
[----:B------:R-:W1:Y:S01]  /*0040*/  LDC.64 R4, c[0x0][0x390] ;  /* 0x0000e400ff047b82 */ /* 0x000e620000000a00 */
[----:B0-----:R-:W-:Y:S01]  /*0050*/  IMAD R9, R9, UR4, R0 ;  /* 0x0000000409097c24 */ /* 0x001fe2000f8e0200 */
[----:B-1----:R-:W-:-:S04]  /*0060*/  ISETP.NE.AND P0, PT, R5, RZ, PT ;  /* 0x000000ff0500720c */ /* 0x002fc80003f05270 */
[----:B------:R-:W-:-:S13]  /*0070*/  ISETP.GE.U32.OR P0, PT, R9, R4, !P0 ;  /* 0x000000040900720c */ /* 0x000fda0004706470 */
[----:B------:R-:W-:Y:S05]  /*0080*/  @P0 EXIT ;  /* 0x000000000000094d */ /* 0x000fea0003800000 */
[----:B------:R-:W0:Y:S01]  /*0090*/  LDC.64 R14, c[0x0][0x388] ;  /* 0x0000e200ff0e7b82 */ /* 0x000e220000000a00 */
[C---:B------:R-:W-:Y:S01]  /*00a0*/  IADD3 R0, PT, PT, R5.reuse, -0x1, RZ ;  /* 0xffffffff05007810 */ /* 0x040fe20007ffe0ff */
[----:B------:R-:W1:Y:S01]  /*00b0*/  LDCU.64 UR6, c[0x0][0x358] ;  /* 0x00006b00ff0677ac */ /* 0x000e620008000a00 */
[----:B------:R-:W-:Y:S01]  /*00c0*/  HFMA2 R6, -RZ, RZ, 0, 0 ;  /* 0x00000000ff067431 */ /* 0x000fe200000001ff */
[----:B------:R-:W-:Y:S02]  /*00d0*/  LOP3.LUT R7, R5, 0x7, RZ, 0xc0, !PT ;  /* 0x0000000705077812 */ /* 0x000fe400078ec0ff */
[----:B------:R-:W-:Y:S01]  /*00e0*/  ISETP.GE.U32.AND P0, PT, R0, 0x7, PT ;  /* 0x000000070000780c */ /* 0x000fe20003f06070 */
[----:B0-----:R-:W-:-:S12]  /*00f0*/  IMAD.WIDE.U32 R14, R9, 0x4, R14 ;  /* 0x00000004090e7825 */ /* 0x001fd800078e000e */
[----:B-1----:R-:W-:Y:S05]  /*0100*/  @!P0 BRA `(.L_x_0) ;  /* 0x00000008007c8947 */ /* 0x002fea0003800000 */
[----:B------:R-:W0:Y:S01]  /*0110*/  LDC.64 R12, c[0x0][0x380] ;  /* 0x0000e000ff0c7b82 */ /* 0x000e220000000a00 */
[----:B------:R-:W-:Y:S01]  /*0120*/  LOP3.LUT R6, R5, 0xfffffff8, RZ, 0xc0, !PT ;  /* 0xfffffff805067812 */ /* 0x000fe200078ec0ff */
[----:B------:R-:W-:-:S04]  /*0130*/  IMAD R5, R9, R5, 0x3 ;  /* 0x0000000309057424 */ /* 0x000fc800078e0205 */
[----:B------:R-:W-:-:S07]  /*0140*/  IMAD.MOV R4, RZ, RZ, -R6 ;  /* 0x000000ffff047224 */ /* 0x000fce00078e0a06 */
.L_x_17:
[----:B------:R-:W2:Y:S01]  /*0150*/  LDG.E R0, desc[UR6][R14.64] ;  /* 0x000000060e007981 */ /* 0x000ea2000c1e1900 */
[----:B------:R-:W-:-:S05]  /*0160*/  IADD3 R19, PT, PT, R5, -0x3, RZ ;  /* 0xfffffffd05137810 */ /* 0x000fca0007ffe0ff */
[----:B0-----:R-:W-:-:S05]  /*0170*/  IMAD.WIDE.U32 R18, R19, 0x4, R12 ;  /* 0x0000000413127825 */ /* 0x001fca00078e000c */
[----:B------:R-:W3:Y:S01]  /*0180*/  LDG.E R3, desc[UR6][R18.64] ;  /* 0x0000000612037981 */ /* 0x000ee2000c1e1900 */
[----:B------:R-:W-:Y:S01]  /*0190*/  IADD3 R4, PT, PT, R4, 0x8, RZ ;  /* 0x0000000804047810 */ /* 0x000fe20007ffe0ff */
[----:B------:R-:W-:Y:S03]  /*01a0*/  BSSY.RECONVERGENT B2, `(.L_x_1) ;  /* 0x000000e000027945 */ /* 0x000fe60003800200 */
[----:B------:R-:W-:Y:S02]  /*01b0*/  ISETP.NE.AND P2, PT, R4, RZ, PT ;  /* 0x000000ff0400720c */ /* 0x000fe40003f45270 */
[----:B--2---:R-:W-:-:S04]  /*01c0*/  I2FP.F32.U32 R0, R0 ;  /* 0x0000000000007245 */ /* 0x004fc80000201000 */
[----:B------:R-:W0:Y:S08]  /*01d0*/  MUFU.RCP R11, R0 ;  /* 0x00000000000b7308 */ /* 0x000e300000001000 */
[----:B-1-3--:R-:W1:Y:S01]  /*01e0*/  FCHK P0, R3, R0 ;  /* 0x0000000003007302 */ /* 0x00ae620000000000 */
[----:B0-----:R-:W-:-:S04]  /*01f0*/  FFMA R2, -R0, R11, 1 ;  /* 0x3f80000000027423 */ /* 0x001fc8000000010b */
[----:B------:R-:W-:-:S04]  /*0200*/  FFMA R2, R11, R2, R11 ;  /* 0x000000020b027223 */ /* 0x000fc8000000000b */
[----:B------:R-:W-:-:S04]  /*0210*/  FFMA R11, R3, R2, RZ ;  /* 0x00000002030b7223 */ /* 0x000fc800000000ff */
[----:B------:R-:W-:-:S04]  /*0220*/  FFMA R8, -R0, R11, R3 ;  /* 0x0000000b00087223 */ /* 0x000fc80000000103 */
[----:B------:R-:W-:Y:S01]  /*0230*/  FFMA R11, R2, R8, R11 ;  /* 0x00000008020b7223 */ /* 0x000fe2000000000b */
[----:B-1----:R-:W-:Y:S06]  /*0240*/  @!P0 BRA `(.L_x_2) ;  /* 0x00000000000c8947 */ /* 0x002fec0003800000 */
[----:B------:R-:W-:-:S07]  /*0250*/  MOV R8, 0x270 ;  /* 0x0000027000087802 */ /* 0x000fce0000000f00 */
[----:B------:R-:W-:Y:S05]  /*0260*/  CALL.REL.NOINC `($__internal_0_$__cuda_sm3x_div_rn_noftz_f32_slowpath) ;  /* 0x00000010009c7944 */ /* 0x000fea0003c00000 */
[----:B------:R-:W-:-:S07]  /*0270*/  IMAD.MOV.U32 R11, RZ, RZ, R0 ;  /* 0x000000ffff0b7224 */ /* 0x000fce00078e0000 */
.L_x_2:
[----:B------:R-:W-:Y:S05]  /*0280*/  BSYNC.RECONVERGENT B2 ;  /* 0x0000000000027941 */ /* 0x000fea0003800200 */
.L_x_1:
[----:B------:R0:W-:Y:S04]  /*0290*/  STG.E desc[UR6][R18.64], R11 ;  /* 0x0000000b12007986 */ /* 0x0001e8000c101906 */
[----:B------:R-:W2:Y:S01]  /*02a0*/  LDG.E R0, desc[UR6][R14.64] ;  /* 0x000000060e007981 */ /* 0x000ea2000c1e1900 */
[----:B------:R-:W-:-:S05]  /*02b0*/  IADD3 R17, PT, PT, R5, -0x2, RZ ;  /* 0xfffffffe05117810 */ /* 0x000fca0007ffe0ff */
[----:B------:R-:W-:-:S05]  /*02c0*/  IMAD.WIDE.U32 R16, R17, 0x4, R12 ;  /* 0x0000000411107825 */ /* 0x000fca00078e000c */
[----:B------:R-:W3:Y:S01]  /*02d0*/  LDG.E R3, desc[UR6][R16.64] ;  /* 0x0000000610037981 */ /* 0x000ee2000c1e1900 */
[----:B------:R-:W-:Y:S01]  /*02e0*/  BSSY.RECONVERGENT B2, `(.L_x_3) ;  /* 0x000000d000027945 */ /* 0x000fe20003800200 */
[----:B--2---:R-:W-:-:S04]  /*02f0*/  I2FP.F32.U32 R0, R0 ;  /* 0x0000000000007245 */ /* 0x004fc80000201000 */
[----:B------:R-:W1:Y:S08]  /*0300*/  MUFU.RCP R21, R0 ;  /* 0x0000000000157308 */ /* 0x000e700000001000 */
[----:B---3--:R-:W2:Y:S01]  /*0310*/  FCHK P0, R3, R0 ;  /* 0x0000000003007302 */ /* 0x008ea20000000000 */
[----:B-1----:R-:W-:-:S04]  /*0320*/  FFMA R2, -R0, R21, 1 ;  /* 0x3f80000000027423 */ /* 0x002fc80000000115 */
[----:B------:R-:W-:-:S04]  /*0330*/  FFMA R2, R21, R2, R21 ;  /* 0x0000000215027223 */ /* 0x000fc80000000015 */
[----:B------:R-:W-:-:S04]  /*0340*/  FFMA R21, R3, R2, RZ ;  /* 0x0000000203157223 */ /* 0x000fc800000000ff */
[----:B------:R-:W-:-:S04]  /*0350*/  FFMA R8, -R0, R21, R3 ;  /* 0x0000001500087223 */ /* 0x000fc80000000103 */
[----:B------:R-:W-:Y:S01]  /*0360*/  FFMA R21, R2, R8, R21 ;  /* 0x0000000802157223 */ /* 0x000fe20000000015 */
[----:B0-2---:R-:W-:Y:S06]  /*0370*/  @!P0 BRA `(.L_x_4) ;  /* 0x00000000000c8947 */ /* 0x005fec0003800000 */
[----:B------:R-:W-:-:S07]  /*0380*/  MOV R8, 0x3a0 ;  /* 0x000003a000087802 */ /* 0x000fce0000000f00 */
[----:B------:R-:W-:Y:S05]  /*0390*/  CALL.REL.NOINC `($__internal_0_$__cuda_sm3x_div_rn_noftz_f32_slowpath) ;  /* 0x0000001000507944 */ /* 0x000fea0003c00000 */
[----:B------:R-:W-:-:S07]  /*03a0*/  MOV R21, R0 ;  /* 0x0000000000157202 */ /* 0x000fce0000000f00 */
.L_x_4:
[----:B------:R-:W-:Y:S05]  /*03b0*/  BSYNC.RECONVERGENT B2 ;  /* 0x0000000000027941 */ /* 0x000fea0003800200 */
.L_x_3:
[----:B------:R0:W-:Y:S04]  /*03c0*/  STG.E desc[UR6][R16.64], R21 ;  /* 0x0000001510007986 */ /* 0x0001e8000c101906 */
[----:B------:R-:W2:Y:S01]  /*03d0*/  LDG.E R0, desc[UR6][R14.64] ;  /* 0x000000060e007981 */ /* 0x000ea2000c1e1900 */
[----:B------:R-:W-:-:S04]  /*03e0*/  VIADD R19, R5, 0xffffffff ;  /* 0xffffffff05137836 */ /* 0x000fc80000000000 */
        /* <DEDUP_REMOVED lines=15> */
.L_x_6:
[----:B------:R-:W-:Y:S05]  /*04e0*/  BSYNC.RECONVERGENT B2 ;  /* 0x0000000000027941 */ /* 0x000fea0003800200 */
.L_x_5:
[----:B------:R0:W-:Y:S04]  /*04f0*/  STG.E desc[UR6][R18.64], R11 ;  /* 0x0000000b12007986 */ /* 0x0001e8000c101906 */
[----:B------:R-:W2:Y:S01]  /*0500*/  LDG.E R0, desc[UR6][R14.64] ;  /* 0x000000060e007981 */ /* 0x000ea2000c1e1900 */
[----:B------:R-:W-:-:S05]  /*0510*/  IMAD.WIDE.U32 R16, R5, 0x4, R12 ;  /* 0x0000000405107825 */ /* 0x000fca00078e000c */
[----:B------:R-:W3:Y:S01]  /*0520*/  LDG.E R3, desc[UR6][R16.64] ;  /* 0x0000000610037981 */ /* 0x000ee2000c1e1900 */
[----:B------:R-:W-:Y:S01]  /*0530*/  BSSY.RECONVERGENT B2, `(.L_x_7) ;  /* 0x000000e000027945 */ /* 0x000fe20003800200 */
[----:B--2---:R-:W-:-:S04]  /*0540*/  I2FP.F32.U32 R0, R0 ;  /* 0x0000000000007245 */ /* 0x004fc80000201000 */
[----:B------:R-:W1:Y:S08]  /*0550*/  MUFU.RCP R21, R0 ;  /* 0x0000000000157308 */ /* 0x000e700000001000 */
[----:B---3--:R-:W2:Y:S01]  /*0560*/  FCHK P0, R3, R0 ;  /* 0x0000000003007302 */ /* 0x008ea20000000000 */
[----:B-1----:R-:W-:-:S04]  /*0570*/  FFMA R2, -R0, R21, 1 ;  /* 0x3f80000000027423 */ /* 0x002fc80000000115 */
[----:B------:R-:W-:Y:S01]  /*0580*/  FFMA R2, R21, R2, R21 ;  /* 0x0000000215027223 */ /* 0x000fe20000000015 */
[----:B------:R-:W-:-:S03]  /*0590*/  IADD3 R21, PT, PT, R5, 0x4, RZ ;  /* 0x0000000405157810 */ /* 0x000fc60007ffe0ff */
[----:B------:R-:W-:-:S04]  /*05a0*/  FFMA R23, R3, R2, RZ ;  /* 0x0000000203177223 */ /* 0x000fc800000000ff */
[----:B------:R-:W-:-:S04]  /*05b0*/  FFMA R8, -R0, R23, R3 ;  /* 0x0000001700087223 */ /* 0x000fc80000000103 */
[----:B------:R-:W-:Y:S01]  /*05c0*/  FFMA R23, R2, R8, R23 ;  /* 0x0000000802177223 */ /* 0x000fe20000000017 */
[----:B0-2---:R-:W-:Y:S06]  /*05d0*/  @!P0 BRA `(.L_x_8) ;  /* 0x00000000000c8947 */ /* 0x005fec0003800000 */
[----:B------:R-:W-:-:S07]  /*05e0*/  MOV R8, 0x600 ;  /* 0x0000060000087802 */ /* 0x000fce0000000f00 */
[----:B------:R-:W-:Y:S05]  /*05f0*/  CALL.REL.NOINC `($__internal_0_$__cuda_sm3x_div_rn_noftz_f32_slowpath) ;  /* 0x0000000c00b87944 */ /* 0x000fea0003c00000 */
[----:B------:R-:W-:-:S07]  /*0600*/  IMAD.MOV.U32 R23, RZ, RZ, R0 ;  /* 0x000000ffff177224 */ /* 0x000fce00078e0000 */
.L_x_8:
[----:B------:R-:W-:Y:S05]  /*0610*/  BSYNC.RECONVERGENT B2 ;  /* 0x0000000000027941 */ /* 0x000fea0003800200 */
.L_x_7:
[----:B------:R0:W-:Y:S04]  /*0620*/  STG.E desc[UR6][R16.64], R23 ;  /* 0x0000001710007986 */ /* 0x0001e8000c101906 */
[----:B------:R-:W2:Y:S01]  /*0630*/  LDG.E R0, desc[UR6][R14.64] ;  /* 0x000000060e007981 */ /* 0x000ea2000c1e1900 */
[----:B------:R-:W-:-:S05]  /*0640*/  IADD3 R19, PT, PT, R5, 0x1, RZ ;  /* 0x0000000105137810 */ /* 0x000fca0007ffe0ff */
        /* <DEDUP_REMOVED lines=15> */
.L_x_10:
[----:B------:R-:W-:Y:S05]  /*0740*/  BSYNC.RECONVERGENT B2 ;  /* 0x0000000000027941 */ /* 0x000fea0003800200 */
.L_x_9:
        /* <DEDUP_REMOVED lines=18> */
.L_x_12:
[----:B------:R-:W-:Y:S05]  /*0870*/  BSYNC.RECONVERGENT B2 ;  /* 0x0000000000027941 */ /* 0x000fea0003800200 */
.L_x_11:
        /* <DEDUP_REMOVED lines=17> */
[----:B------:R-:W-:-:S07]  /*0990*/  IMAD.MOV.U32 R11, RZ, RZ, R0 ;  /* 0x000000ffff0b7224 */ /* 0x000fce00078e0000 */
.L_x_14:
[----:B------:R-:W-:Y:S05]  /*09a0*/  BSYNC.RECONVERGENT B2 ;  /* 0x0000000000027941 */ /* 0x000fea0003800200 */
.L_x_13:
        /* <DEDUP_REMOVED lines=17> */
.L_x_16:
[----:B------:R-:W-:Y:S05]  /*0ac0*/  BSYNC.RECONVERGENT B2 ;  /* 0x0000000000027941 */ /* 0x000fea0003800200 */
.L_x_15:
[----:B------:R1:W-:Y:S01]  /*0ad0*/  STG.E desc[UR6][R16.64], R21 ;  /* 0x0000001510007986 */ /* 0x0003e2000c101906 */
[----:B------:R-:W-:Y:S01]  /*0ae0*/  IADD3 R5, PT, PT, R5, 0x8, RZ ;  /* 0x0000000805057810 */ /* 0x000fe20007ffe0ff */
[----:B------:R-:W-:Y:S06]  /*0af0*/  @P2 BRA `(.L_x_17) ;  /* 0xfffffff400942947 */ /* 0x000fec000383ffff */
.L_x_0:
[----:B------:R-:W-:-:S13]  /*0b00*/  ISETP.NE.AND P0, PT, R7, RZ, PT ;  /* 0x000000ff0700720c */ /* 0x000fda0003f05270 */
[----:B------:R-:W-:Y:S05]  /*0b10*/  @!P0 EXIT ;  /* 0x000000000000894d */ /* 0x000fea0003800000 */
[----:B------:R-:W0:Y:S01]  /*0b20*/  LDCU UR5, c[0x0][0x394] ;  /* 0x00007280ff0577ac */ /* 0x000e220008000800 */
[----:B------:R-:W-:Y:S01]  /*0b30*/  ISETP.GE.U32.AND P0, PT, R7, 0x4, PT ;  /* 0x000000040700780c */ /* 0x000fe20003f06070 */
[----:B0-----:R-:W-:-:S12]  /*0b40*/  ULOP3.LUT UR4, UR5, 0x3, URZ, 0xc0, !UPT ;  /* 0x0000000305047892 */ /* 0x001fd8000f8ec0ff */
[----:B------:R-:W-:Y:S05]  /*0b50*/  @!P0 BRA `(.L_x_18) ;  /* 0x0000000400448947 */ /* 0x000fea0003800000 */
[----:B------:R-:W0:Y:S01]  /*0b60*/  LDC.64 R12, c[0x0][0x380] ;  /* 0x0000e000ff0c7b82 */ /* 0x000e220000000a00 */
[----:B------:R-:W2:Y:S01]  /*0b70*/  LDG.E R0, desc[UR6][R14.64] ;  /* 0x000000060e007981 */ /* 0x000ea2000c1e1900 */
[----:B------:R-:W-:-:S04]  /*0b80*/  IMAD R4, R9, UR5, R6 ;  /* 0x0000000509047c24 */ /* 0x000fc8000f8e0206 */
[----:B0-----:R-:W-:-:S05]  /*0b90*/  IMAD.WIDE.U32 R12, R4, 0x4, R12 ;  /* 0x00000004040c7825 */ /* 0x001fca00078e000c */
[----:B------:R-:W3:Y:S01]  /*0ba0*/  LDG.E R3, desc[UR6][R12.64] ;  /* 0x000000060c037981 */ /* 0x000ee2000c1e1900 */
[----:B------:R-:W-:Y:S01]  /*0bb0*/  BSSY.RECONVERGENT B2, `(.L_x_19) ;  /* 0x000000d000027945 */ /* 0x000fe20003800200 */
[----:B--2---:R-:W-:-:S04]  /*0bc0*/  I2FP.F32.U32 R0, R0 ;  /* 0x0000000000007245 */ /* 0x004fc80000201000 */
[----:B------:R-:W0:Y:S02]  /*0bd0*/  MUFU.RCP R5, R0 ;  /* 0x0000000000057308 */ /* 0x000e240000001000 */
[----:B0-----:R-:W-:-:S04]  /*0be0*/  FFMA R2, -R0, R5, 1 ;  /* 0x3f80000000027423 */ /* 0x001fc80000000105 */
[----:B------:R-:W-:Y:S02]  /*0bf0*/  FFMA R2, R5, R2, R5 ;  /* 0x0000000205027223 */ /* 0x000fe40000000005 */
[----:B---3--:R-:W0:Y:S02]  /*0c00*/  FCHK P0, R3, R0 ;  /* 0x0000000003007302 */ /* 0x008e240000000000 */
[----:B------:R-:W-:-:S04]  /*0c10*/  FFMA R5, R3, R2, RZ ;  /* 0x0000000203057223 */ /* 0x000fc800000000ff */
[----:B------:R-:W-:-:S04]  /*0c20*/  FFMA R7, -R0, R5, R3 ;  /* 0x0000000500077223 */ /* 0x000fc80000000103 */
[----:B------:R-:W-:Y:S01]  /*0c30*/  FFMA R5, R2, R7, R5 ;  /* 0x0000000702057223 */ /* 0x000fe20000000005 */
[----:B0-----:R-:W-:Y:S06]  /*0c40*/  @!P0 BRA `(.L_x_20) ;  /* 0x00000000000c8947 */ /* 0x001fec0003800000 */
[----:B------:R-:W-:-:S07]  /*0c50*/  MOV R8, 0xc70 ;  /* 0x00000c7000087802 */ /* 0x000fce0000000f00 */
[----:B-1----:R-:W-:Y:S05]  /*0c60*/  CALL.REL.NOINC `($__internal_0_$__cuda_sm3x_div_rn_noftz_f32_slowpath) ;  /* 0x00000008001c7944 */ /* 0x002fea0003c00000 */
[----:B------:R-:W-:-:S07]  /*0c70*/  IMAD.MOV.U32 R5, RZ, RZ, R0 ;  /* 0x000000ffff057224 */ /* 0x000fce00078e0000 */
.L_x_20:
[----:B------:R-:W-:Y:S05]  /*0c80*/  BSYNC.RECONVERGENT B2 ;  /* 0x0000000000027941 */ /* 0x000fea0003800200 */
.L_x_19:
[----:B-1----:R-:W0:Y:S01]  /*0c90*/  LDC.64 R16, c[0x0][0x380] ;  /* 0x0000e000ff107b82 */ /* 0x002e220000000a00 */
[----:B------:R1:W-:Y:S04]  /*0ca0*/  STG.E desc[UR6][R12.64], R5 ;  /* 0x000000050c007986 */ /* 0x0003e8000c101906 */
[----:B------:R-:W2:Y:S01]  /*0cb0*/  LDG.E R0, desc[UR6][R14.64] ;  /* 0x000000060e007981 */ /* 0x000ea2000c1e1900 */
[----:B------:R-:W-:-:S05]  /*0cc0*/  IADD3 R3, PT, PT, R4, 0x1, RZ ;  /* 0x0000000104037810 */ /* 0x000fca0007ffe0ff */
[----:B0-----:R-:W-:-:S05]  /*0cd0*/  IMAD.WIDE.U32 R16, R3, 0x4, R16 ;  /* 0x0000000403107825 */ /* 0x001fca00078e0010 */
[----:B------:R-:W3:Y:S01]  /*0ce0*/  LDG.E R3, desc[UR6][R16.64] ;  /* 0x0000000610037981 */ /* 0x000ee2000c1e1900 */
[----:B------:R-:W-:Y:S01]  /*0cf0*/  BSSY.RECONVERGENT B2, `(.L_x_21) ;  /* 0x000000d000027945 */ /* 0x000fe20003800200 */
[----:B--2---:R-:W-:-:S04]  /*0d00*/  I2FP.F32.U32 R0, R0 ;  /* 0x0000000000007245 */ /* 0x004fc80000201000 */
[----:B------:R-:W0:Y:S02]  /*0d10*/  MUFU.RCP R7, R0 ;  /* 0x0000000000077308 */ /* 0x000e240000001000 */
[----:B0-----:R-:W-:-:S06]  /*0d20*/  FFMA R2, -R0, R7, 1 ;  /* 0x3f80000000027423 */ /* 0x001fcc0000000107 */
[----:B---3--:R-:W0:Y:S01]  /*0d30*/  FCHK P0, R3, R0 ;  /* 0x0000000003007302 */ /* 0x008e220000000000 */
[----:B------:R-:W-:-:S04]  /*0d40*/  FFMA R2, R7, R2, R7 ;  /* 0x0000000207027223 */ /* 0x000fc80000000007 */
[----:B-1----:R-:W-:-:S04]  /*0d50*/  FFMA R5, R3, R2, RZ ;  /* 0x0000000203057223 */ /* 0x002fc800000000ff */
[----:B------:R-:W-:-:S04]  /*0d60*/  FFMA R7, -R0, R5, R3 ;  /* 0x0000000500077223 */ /* 0x000fc80000000103 */
[----:B------:R-:W-:Y:S01]  /*0d70*/  FFMA R5, R2, R7, R5 ;  /* 0x0000000702057223 */ /* 0x000fe20000000005 */
[----:B0-----:R-:W-:Y:S06]  /*0d80*/  @!P0 BRA `(.L_x_22) ;  /* 0x00000000000c8947 */ /* 0x001fec0003800000 */
[----:B------:R-:W-:-:S07]  /*0d90*/  MOV R8, 0xdb0 ;  /* 0x00000db000087802 */ /* 0x000fce0000000f00 */
[----:B------:R-:W-:Y:S05]  /*0da0*/  CALL.REL.NOINC `($__internal_0_$__cuda_sm3x_div_rn_noftz_f32_slowpath) ;  /* 0x0000000400cc7944 */ /* 0x000fea0003c00000 */
[----:B------:R-:W-:-:S07]  /*0db0*/  MOV R5, R0 ;  /* 0x0000000000057202 */ /* 0x000fce0000000f00 */
.L_x_22:
[----:B------:R-:W-:Y:S05]  /*0dc0*/  BSYNC.RECONVERGENT B2 ;  /* 0x0000000000027941 */ /* 0x000fea0003800200 */
.L_x_21:
[----:B------:R-:W0:Y:S01]  /*0dd0*/  LDC.64 R12, c[0x0][0x380] ;  /* 0x0000e000ff0c7b82 */ /* 0x000e220000000a00 */
[----:B------:R1:W-:Y:S04]  /*0de0*/  STG.E desc[UR6][R16.64], R5 ;  /* 0x0000000510007986 */ /* 0x0003e8000c101906 */
[----:B------:R-:W2:Y:S01]  /*0df0*/  LDG.E R0, desc[UR6][R14.64] ;  /* 0x000000060e007981 */ /* 0x000ea2000c1e1900 */
[----:B------:R-:W-:-:S04]  /*0e00*/  VIADD R3, R4, 0x2 ;  /* 0x0000000204037836 */ /* 0x000fc80000000000 */
        /* <DEDUP_REMOVED lines=15> */
.L_x_24:
[----:B------:R-:W-:Y:S05]  /*0f00*/  BSYNC.RECONVERGENT B2 ;  /* 0x0000000000027941 */ /* 0x000fea0003800200 */
.L_x_23:
[----:B------:R-:W0:Y:S01]  /*0f10*/  LDC.64 R2, c[0x0][0x380] ;  /* 0x0000e000ff027b82 */ /* 0x000e220000000a00 */
        /* <DEDUP_REMOVED lines=18> */
.L_x_26:
[----:B------:R-:W-:Y:S05]  /*1040*/  BSYNC.RECONVERGENT B2 ;  /* 0x0000000000027941 */ /* 0x000fea0003800200 */
.L_x_25:
[----:B------:R0:W-:Y:S01]  /*1050*/  STG.E desc[UR6][R4.64], R7 ;  /* 0x0000000704007986 */ /* 0x0001e2000c101906 */
[----:B------:R-:W-:-:S07]  /*1060*/  VIADD R6, R6, 0x4 ;  /* 0x0000000406067836 */ /* 0x000fce0000000000 */
.L_x_18:
[----:B------:R-:W-:-:S13]  /*1070*/  ISETP.NE.AND P0, PT, RZ, UR4, PT ;  /* 0x00000004ff007c0c */ /* 0x000fda000bf05270 */
[----:B------:R-:W-:Y:S05]  /*1080*/  @!P0 EXIT ;  /* 0x000000000000894d */ /* 0x000fea0003800000 */
[----:B------:R-:W-:-:S09]  /*1090*/  UISETP.NE.AND UP0, UPT, UR4, 0x1, UPT ;  /* 0x000000010400788c */ /* 0x000fd2000bf05270 */
[----:B------:R-:W-:Y:S05]  /*10a0*/  BRA.U !UP0, `(.L_x_27) ;  /* 0x0000000108a87547 */ /* 0x000fea000b800000 */
[----:B------:R-:W2:Y:S01]  /*10b0*/  LDC.64 R12, c[0x0][0x380] ;  /* 0x0000e000ff0c7b82 */ /* 0x000ea20000000a00 */
[----:B------:R-:W0:Y:S01]  /*10c0*/  LDCU UR4, c[0x0][0x394] ;  /* 0x00007280ff0477ac */ /* 0x000e220008000800 */
[----:B------:R-:W3:Y:S01]  /*10d0*/  LDG.E R0, desc[UR6][R14.64] ;  /* 0x000000060e007981 */ /* 0x000ee2000c1e1900 */
[----:B0-----:R-:W-:-:S04]  /*10e0*/  IMAD R4, R9, UR4, R6 ;  /* 0x0000000409047c24 */ /* 0x001fc8000f8e0206 */
[----:B--2---:R-:W-:-:S05]  /*10f0*/  IMAD.WIDE.U32 R12, R4, 0x4, R12 ;  /* 0x00000004040c7825 */ /* 0x004fca00078e000c */
[----:B------:R-:W2:Y:S01]  /*1100*/  LDG.E R3, desc[UR6][R12.64] ;  /* 0x000000060c037981 */ /* 0x000ea2000c1e1900 */
[----:B------:R-:W-:Y:S01]  /*1110*/  BSSY.RECONVERGENT B2, `(.L_x_28) ;  /* 0x000000d000027945 */ /* 0x000fe20003800200 */
[----:B---3--:R-:W-:-:S04]  /*1120*/  I2FP.F32.U32 R0, R0 ;  /* 0x0000000000007245 */ /* 0x008fc80000201000 */
[----:B------:R-:W0:Y:S02]  /*1130*/  MUFU.RCP R5, R0 ;  /* 0x0000000000057308 */ /* 0x000e240000001000 */
[----:B0-----:R-:W-:-:S04]  /*1140*/  FFMA R2, -R0, R5, 1 ;  /* 0x3f80000000027423 */ /* 0x001fc80000000105 */
[----:B------:R-:W-:Y:S02]  /*1150*/  FFMA R2, R5, R2, R5 ;  /* 0x0000000205027223 */ /* 0x000fe40000000005 */
[----:B--2---:R-:W0:Y:S02]  /*1160*/  FCHK P0, R3, R0 ;  /* 0x0000000003007302 */ /* 0x004e240000000000 */
[----:B------:R-:W-:-:S04]  /*1170*/  FFMA R5, R3, R2, RZ ;  /* 0x0000000203057223 */ /* 0x000fc800000000ff */
[----:B------:R-:W-:-:S04]  /*1180*/  FFMA R7, -R0, R5, R3 ;  /* 0x0000000500077223 */ /* 0x000fc80000000103 */
[----:B------:R-:W-:Y:S01]  /*1190*/  FFMA R7, R2, R7, R5 ;  /* 0x0000000702077223 */ /* 0x000fe20000000005 */
[----:B0-----:R-:W-:Y:S06]  /*11a0*/  @!P0 BRA `(.L_x_29) ;  /* 0x00000000000c8947 */ /* 0x001fec0003800000 */
[----:B------:R-:W-:-:S07]  /*11b0*/  MOV R8, 0x11d0 ;  /* 0x000011d000087802 */ /* 0x000fce0000000f00 */
[----:B-1----:R-:W-:Y:S05]  /*11c0*/  CALL.REL.NOINC `($__internal_0_$__cuda_sm3x_div_rn_noftz_f32_slowpath) ;  /* 0x0000000000c47944 */ /* 0x002fea0003c00000 */
[----:B------:R-:W-:-:S07]  /*11d0*/  MOV R7, R0 ;  /* 0x0000000000077202 */ /* 0x000fce0000000f00 */
.L_x_29:
[----:B------:R-:W-:Y:S05]  /*11e0*/  BSYNC.RECONVERGENT B2 ;  /* 0x0000000000027941 */ /* 0x000fea0003800200 */
.L_x_28:
[----:B------:R-:W0:Y:S01]  /*11f0*/  LDC.64 R2, c[0x0][0x380] ;  /* 0x0000e000ff027b82 */ /* 0x000e220000000a00 */
[----:B------:R2:W-:Y:S04]  /*1200*/  STG.E desc[UR6][R12.64], R7 ;  /* 0x000000070c007986 */ /* 0x0005e8000c101906 */
[----:B------:R-:W3:Y:S01]  /*1210*/  LDG.E R0, desc[UR6][R14.64] ;  /* 0x000000060e007981 */ /* 0x000ee2000c1e1900 */
[----:B------:R-:W-:-:S05]  /*1220*/  IADD3 R5, PT, PT, R4, 0x1, RZ ;  /* 0x0000000104057810 */ /* 0x000fca0007ffe0ff */
[----:B0-----:R-:W-:-:S05]  /*1230*/  IMAD.WIDE.U32 R4, R5, 0x4, R2 ;  /* 0x0000000405047825 */ /* 0x001fca00078e0002 */
[----:B------:R-:W4:Y:S01]  /*1240*/  LDG.E R3, desc[UR6][R4.64] ;  /* 0x0000000604037981 */ /* 0x000f22000c1e1900 */
[----:B------:R-:W-:Y:S01]  /*1250*/  BSSY.RECONVERGENT B2, `(.L_x_30) ;  /* 0x000000d000027945 */ /* 0x000fe20003800200 */
[----:B---3--:R-:W-:-:S04]  /*1260*/  I2FP.F32.U32 R0, R0 ;  /* 0x0000000000007245 */ /* 0x008fc80000201000 */
[----:B------:R-:W0:Y:S02]  /*1270*/  MUFU.RCP R11, R0 ;  /* 0x00000000000b7308 */ /* 0x000e240000001000 */
[----:B0-----:R-:W-:-:S06]  /*1280*/  FFMA R2, -R0, R11, 1 ;  /* 0x3f80000000027423 */ /* 0x001fcc000000010b */
[----:B----4-:R-:W0:Y:S01]  /*1290*/  FCHK P0, R3, R0 ;  /* 0x0000000003007302 */ /* 0x010e220000000000 */
[----:B------:R-:W-:-:S04]  /*12a0*/  FFMA R2, R11, R2, R11 ;  /* 0x000000020b027223 */ /* 0x000fc8000000000b */
[----:B--2---:R-:W-:-:S04]  /*12b0*/  FFMA R7, R3, R2, RZ ;  /* 0x0000000203077223 */ /* 0x004fc800000000ff */
[----:B------:R-:W-:-:S04]  /*12c0*/  FFMA R8, -R0, R7, R3 ;  /* 0x0000000700087223 */ /* 0x000fc80000000103 */
[----:B------:R-:W-:Y:S01]  /*12d0*/  FFMA R7, R2, R8, R7 ;  /* 0x0000000802077223 */ /* 0x000fe20000000007 */
[----:B0-----:R-:W-:Y:S06]  /*12e0*/  @!P0 BRA `(.L_x_31) ;  /* 0x00000000000c8947 */ /* 0x001fec0003800000 */
[----:B------:R-:W-:-:S07]  /*12f0*/  MOV R8, 0x1310 ;  /* 0x0000131000087802 */ /* 0x000fce0000000f00 */
[----:B-1----:R-:W-:Y:S05]  /*1300*/  CALL.REL.NOINC `($__internal_0_$__cuda_sm3x_div_rn_noftz_f32_slowpath) ;  /* 0x0000000000747944 */ /* 0x002fea0003c00000 */
[----:B------:R-:W-:-:S07]  /*1310*/  MOV R7, R0 ;  /* 0x0000000000077202 */ /* 0x000fce0000000f00 */
.L_x_31:
[----:B------:R-:W-:Y:S05]  /*1320*/  BSYNC.RECONVERGENT B2 ;  /* 0x0000000000027941 */ /* 0x000fea0003800200 */
.L_x_30:
[----:B------:R2:W-:Y:S01]  /*1330*/  STG.E desc[UR6][R4.64], R7 ;  /* 0x0000000704007986 */ /* 0x0005e2000c101906 */
[----:B------:R-:W-:-:S07]  /*1340*/  VIADD R6, R6, 0x2 ;  /* 0x0000000206067836 */ /* 0x000fce0000000000 */
.L_x_27:
[----:B------:R-:W3:Y:S02]  /*1350*/  LDC R0, c[0x0][0x394] ;  /* 0x0000e500ff007b82 */ /* 0x000ee40000000800 */
[----:B---3--:R-:W-:-:S04]  /*1360*/  LOP3.LUT R2, R0, 0x1, RZ, 0xc0, !PT ;  /* 0x0000000100027812 */ /* 0x008fc800078ec0ff */
[----:B------:R-:W-:-:S13]  /*1370*/  ISETP.NE.U32.AND P0, PT, R2, 0x1, PT ;  /* 0x000000010200780c */ /* 0x000fda0003f05070 */
[----:B------:R-:W-:Y:S05]  /*1380*/  @P0 EXIT ;  /* 0x000000000000094d */ /* 0x000fea0003800000 */
[----:B0-2---:R-:W0:Y:S01]  /*1390*/  LDC.64 R4, c[0x0][0x380] ;  /* 0x0000e000ff047b82 */ /* 0x005e220000000a00 */
[----:B------:R-:W2:Y:S01]  /*13a0*/  LDG.E R14, desc[UR6][R14.64] ;  /* 0x000000060e0e7981 */ /* 0x000ea2000c1e1900 */
[----:B------:R-:W-:-:S04]  /*13b0*/  IMAD R9, R9, R0, R6 ;  /* 0x0000000009097224 */ /* 0x000fc800078e0206 */
        /* <DEDUP_REMOVED lines=14> */
[----:B------:R-:W-:-:S07]  /*14a0*/  MOV R7, R0 ;  /* 0x0000000000077202 */ /* 0x000fce0000000f00 */
.L_x_33:
[----:B------:R-:W-:Y:S05]  /*14b0*/  BSYNC.RECONVERGENT B2 ;  /* 0x0000000000027941 */ /* 0x000fea0003800200 */
.L_x_32:
[----:B------:R-:W-:Y:S01]  /*14c0*/  STG.E desc[UR6][R4.64], R7 ;  /* 0x0000000704007986 */ /* 0x000fe2000c101906 */
[----:B------:R-:W-:Y:S05]  /*14d0*/  EXIT ;  /* 0x000000000000794d */ /* 0x000fea0003800000 */
        .weak           $__internal_0_$__cuda_sm3x_div_rn_noftz_f32_slowpath
        .type           $__internal_0_$__cuda_sm3x_div_rn_noftz_f32_slowpath,@function
        .size           $__internal_0_$__cuda_sm3x_div_rn_noftz_f32_slowpath,(.L_x_144 - $__internal_0_$__cuda_sm3x_div_rn_noftz_f32_slowpath)
$__internal_0_$__cuda_sm3x_div_rn_noftz_f32_slowpath:
[----:B------:R-:W-:Y:S01]  /*14e0*/  SHF.R.U32.HI R2, RZ, 0x17, R0 ;  /* 0x00000017ff027819 */ /* 0x000fe20000011600 */
[----:B------:R-:W-:Y:S01]  /*14f0*/  BSSY.RECONVERGENT B0, `(.L_x_34) ;  /* 0x0000063000007945 */ /* 0x000fe20003800200 */
[----:B------:R-:W-:Y:S02]  /*1500*/  SHF.R.U32.HI R11, RZ, 0x17, R3 ;  /* 0x00000017ff0b7819 */ /* 0x000fe40000011603 */
[----:B------:R-:W-:Y:S02]  /*1510*/  LOP3.LUT R2, R2, 0xff, RZ, 0xc0, !PT ;  /* 0x000000ff02027812 */ /* 0x000fe400078ec0ff */
[----:B------:R-:W-:Y:S02]  /*1520*/  LOP3.LUT R11, R11, 0xff, RZ, 0xc0, !PT ;  /* 0x000000ff0b0b7812 */ /* 0x000fe400078ec0ff */
[----:B------:R-:W-:Y:S02]  /*1530*/  IADD3 R20, PT, PT, R2, -0x1, RZ ;  /* 0xffffffff02147810 */ /* 0x000fe40007ffe0ff */
[----:B------:R-:W-:-:S02]  /*1540*/  IADD3 R10, PT, PT, R11, -0x1, RZ ;  /* 0xffffffff0b0a7810 */ /* 0x000fc40007ffe0ff */
[----:B------:R-:W-:-:S04]  /*1550*/  ISETP.GT.U32.AND P0, PT, R20, 0xfd, PT ;  /* 0x000000fd1400780c */ /* 0x000fc80003f04070 */
[----:B------:R-:W-:-:S13]  /*1560*/  ISETP.GT.U32.OR P0, PT, R10, 0xfd, P0 ;  /* 0x000000fd0a00780c */ /* 0x000fda0000704470 */
[----:B------:R-:W-:Y:S01]  /*1570*/  @!P0 IMAD.MOV.U32 R10, RZ, RZ, RZ ;  /* 0x000000ffff0a8224 */ /* 0x000fe200078e00ff */
[----:B------:R-:W-:Y:S06]  /*1580*/  @!P0 BRA `(.L_x_35) ;  /* 0x0000000000608947 */ /* 0x000fec0003800000 */
[----:B------:R-:W-:Y:S02]  /*1590*/  FSETP.GTU.FTZ.AND P0, PT, |R3|, +INF , PT ;  /* 0x7f8000000300780b */ /* 0x000fe40003f1c200 */
[----:B------:R-:W-:-:S04]  /*15a0*/  FSETP.GTU.FTZ.AND P1, PT, |R0|, +INF , PT ;  /* 0x7f8000000000780b */ /* 0x000fc80003f3c200 */
[----:B------:R-:W-:-:S13]  /*15b0*/  PLOP3.LUT P0, PT, P0, P1, PT, 0xf8, 0x8f ;  /* 0x00000000008f781c */ /* 0x000fda0000703f70 */
[----:B------:R-:W-:Y:S05]  /*15c0*/  @P0 BRA `(.L_x_36) ;  /* 0x0000000400500947 */ /* 0x000fea0003800000 */
[----:B------:R-:W-:-:S13]  /*15d0*/  LOP3.LUT P0, RZ, R0, 0x7fffffff, R3, 0xc8, !PT ;  /* 0x7fffffff00ff7812 */ /* 0x000fda000780c803 */
[----:B------:R-:W-:Y:S05]  /*15e0*/  @!P0 BRA `(.L_x_37) ;  /* 0x0000000400408947 */ /* 0x000fea0003800000 */
[C---:B------:R-:W-:Y:S02]  /*15f0*/  FSETP.NEU.FTZ.AND P3, PT, |R3|.reuse, +INF , PT ;  /* 0x7f8000000300780b */ /* 0x040fe40003f7d200 */
[----:B------:R-:W-:Y:S02]  /*1600*/  FSETP.NEU.FTZ.AND P1, PT, |R0|, +INF , PT ;  /* 0x7f8000000000780b */ /* 0x000fe40003f3d200 */
[----:B------:R-:W-:-:S11]  /*1610*/  FSETP.NEU.FTZ.AND P0, PT, |R3|, +INF , PT ;  /* 0x7f8000000300780b */ /* 0x000fd60003f1d200 */
[----:B------:R-:W-:Y:S05]  /*1620*/  @!P1 BRA !P3, `(.L_x_37) ;  /* 0x0000000400309947 */ /* 0x000fea0005800000 */
[----:B------:R-:W-:-:S04]  /*1630*/  LOP3.LUT P3, RZ, R3, 0x7fffffff, RZ, 0xc0, !PT ;  /* 0x7fffffff03ff7812 */ /* 0x000fc8000786c0ff */
[----:B------:R-:W-:-:S13]  /*1640*/  PLOP3.LUT P1, PT, P1, P3, PT, 0x2f, 0xf2 ;  /* 0x0000000000f2781c */ /* 0x000fda0000f26577 */
[----:B------:R-:W-:Y:S05]  /*1650*/  @P1 BRA `(.L_x_38) ;  /* 0x00000004001c1947 */ /* 0x000fea0003800000 */
[----:B------:R-:W-:-:S04]  /*1660*/  LOP3.LUT P1, RZ, R0, 0x7fffffff, RZ, 0xc0, !PT ;  /* 0x7fffffff00ff7812 */ /* 0x000fc8000782c0ff */
[----:B------:R-:W-:-:S13]  /*1670*/  PLOP3.LUT P0, PT, P0, P1, PT, 0x2f, 0xf2 ;  /* 0x0000000000f2781c */ /* 0x000fda0000702577 */
[----:B------:R-:W-:Y:S05]  /*1680*/  @P0 BRA `(.L_x_39) ;  /* 0x0000000400040947 */ /* 0x000fea0003800000 */
[----:B------:R-:W-:Y:S02]  /*1690*/  IADD3 R10, PT, PT, R11, -0x1, RZ ;  /* 0xffffffff0b0a7810 */ /* 0x000fe40007ffe0ff */
[----:B------:R-:W-:Y:S02]  /*16a0*/  ISETP.GE.AND P1, PT, R20, RZ, PT ;  /* 0x000000ff1400720c */ /* 0x000fe40003f26270 */
[----:B------:R-:W-:-:S11]  /*16b0*/  ISETP.GE.AND P0, PT, R10, RZ, PT ;  /* 0x000000ff0a00720c */ /* 0x000fd60003f06270 */
[----:B------:R-:W-:Y:S02]  /*16c0*/  @!P1 FFMA R0, R0, 1.84467440737095516160e+19, RZ ;  /* 0x5f80000000009823 */ /* 0x000fe400000000ff */
[----:B------:R-:W-:Y:S01]  /*16d0*/  @P0 MOV R10, RZ ;  /* 0x000000ff000a0202 */ /* 0x000fe20000000f00 */
[----:B------:R-:W-:Y:S01]  /*16e0*/  @!P0 FFMA R3, R3, 1.84467440737095516160e+19, RZ ;  /* 0x5f80000003038823 */ /* 0x000fe200000000ff */
[----:B------:R-:W-:-:S05]  /*16f0*/  @!P0 MOV R10, 0xffffffc0 ;  /* 0xffffffc0000a8802 */ /* 0x000fca0000000f00 */
[----:B------:R-:W-:-:S07]  /*1700*/  @!P1 VIADD R10, R10, 0x40 ;  /* 0x000000400a0a9836 */ /* 0x000fce0000000000 */
.L_x_35:
[----:B------:R-:W-:Y:S01]  /*1710*/  LEA R23, R2, 0xc0800000, 0x17 ;  /* 0xc080000002177811 */ /* 0x000fe200078eb8ff */
[----:B------:R-:W-:Y:S01]  /*1720*/  BSSY.RECONVERGENT B1, `(.L_x_40) ;  /* 0x0000036000017945 */ /* 0x000fe20003800200 */
[----:B------:R-:W-:Y:S02]  /*1730*/  IADD3 R11, PT, PT, R11, -0x7f, RZ ;  /* 0xffffff810b0b7810 */ /* 0x000fe40007ffe0ff */
[----:B------:R-:W-:-:S03]  /*1740*/  IADD3 R22, PT, PT, -R23, R0, RZ ;  /* 0x0000000017167210 */ /* 0x000fc60007ffe1ff */
[----:B------:R-:W-:Y:S01]  /*1750*/  IMAD R0, R11, -0x800000, R3 ;  /* 0xff8000000b007824 */ /* 0x000fe200078e0203 */
[----:B------:R-:W0:Y:S01]  /*1760*/  MUFU.RCP R20, R22 ;  /* 0x0000001600147308 */ /* 0x000e220000001000 */
[----:B------:R-:W-:-:S04]  /*1770*/  FADD.FTZ R23, -R22, -RZ ;  /* 0x800000ff16177221 */ /* 0x000fc80000010100 */
[----:B0-----:R-:W-:-:S04]  /*1780*/  FFMA R25, R20, R23, 1 ;  /* 0x3f80000014197423 */ /* 0x001fc80000000017 */
[----:B------:R-:W-:-:S04]  /*1790*/  FFMA R25, R20, R25, R20 ;  /* 0x0000001914197223 */ /* 0x000fc80000000014 */
[----:B------:R-:W-:-:S04]  /*17a0*/  FFMA R20, R0, R25, RZ ;  /* 0x0000001900147223 */ /* 0x000fc800000000ff */
[----:B------:R-:W-:-:S04]  /*17b0*/  FFMA R3, R23, R20, R0 ;  /* 0x0000001417037223 */ /* 0x000fc80000000000 */
[----:B------:R-:W-:Y:S01]  /*17c0*/  FFMA R20, R25, R3, R20 ;  /* 0x0000000319147223 */ /* 0x000fe20000000014 */
[----:B------:R-:W-:-:S03]  /*17d0*/  IADD3 R3, PT, PT, R11, 0x7f, -R2 ;  /* 0x0000007f0b037810 */ /* 0x000fc60007ffe802 */
[----:B------:R-:W-:Y:S01]  /*17e0*/  FFMA R23, R23, R20, R0 ;  /* 0x0000001417177223 */ /* 0x000fe20000000000 */
[----:B------:R-:W-:-:S03]  /*17f0*/  IADD3 R3, PT, PT, R3, R10, RZ ;  /* 0x0000000a03037210 */ /* 0x000fc60007ffe0ff */
[----:B------:R-:W-:-:S05]  /*1800*/  FFMA R0, R25, R23, R20 ;  /* 0x0000001719007223 */ /* 0x000fca0000000014 */
[----:B------:R-:W-:-:S04]  /*1810*/  SHF.R.U32.HI R2, RZ, 0x17, R0 ;  /* 0x00000017ff027819 */ /* 0x000fc80000011600 */
[----:B------:R-:W-:-:S05]  /*1820*/  LOP3.LUT R2, R2, 0xff, RZ, 0xc0, !PT ;  /* 0x000000ff02027812 */ /* 0x000fca00078ec0ff */
[----:B------:R-:W-:-:S05]  /*1830*/  IMAD.IADD R2, R2, 0x1, R3 ;  /* 0x0000000102027824 */ /* 0x000fca00078e0203 */
[----:B------:R-:W-:-:S04]  /*1840*/  IADD3 R10, PT, PT, R2, -0x1, RZ ;  /* 0xffffffff020a7810 */ /* 0x000fc80007ffe0ff */
[----:B------:R-:W-:-:S13]  /*1850*/  ISETP.GE.U32.AND P0, PT, R10, 0xfe, PT ;  /* 0x000000fe0a00780c */ /* 0x000fda0003f06070 */
[----:B------:R-:W-:Y:S05]  /*1860*/  @!P0 BRA `(.L_x_41) ;  /* 0x0000000000808947 */ /* 0x000fea0003800000 */
[----:B------:R-:W-:-:S13]  /*1870*/  ISETP.GT.AND P0, PT, R2, 0xfe, PT ;  /* 0x000000fe0200780c */ /* 0x000fda0003f04270 */
[----:B------:R-:W-:Y:S05]  /*1880*/  @P0 BRA `(.L_x_42) ;  /* 0x00000000006c0947 */ /* 0x000fea0003800000 */
[----:B------:R-:W-:-:S13]  /*1890*/  ISETP.GE.AND P0, PT, R2, 0x1, PT ;  /* 0x000000010200780c */ /* 0x000fda0003f06270 */
[----:B------:R-:W-:Y:S05]  /*18a0*/  @P0 BRA `(.L_x_43) ;  /* 0x0000000000740947 */ /* 0x000fea0003800000 */
[----:B------:R-:W-:Y:S02]  /*18b0*/  ISETP.GE.AND P0, PT, R2, -0x18, PT ;  /* 0xffffffe80200780c */ /* 0x000fe40003f06270 */
[----:B------:R-:W-:-:S11]  /*18c0*/  LOP3.LUT R0, R0, 0x80000000, RZ, 0xc0, !PT ;  /* 0x8000000000007812 */ /* 0x000fd600078ec0ff */
[----:B------:R-:W-:Y:S05]  /*18d0*/  @!P0 BRA `(.L_x_43) ;  /* 0x0000000000688947 */ /* 0x000fea0003800000 */
[CCC-:B------:R-:W-:Y:S01]  /*18e0*/  FFMA.RZ R3, R25.reuse, R23.reuse, R20.reuse ;  /* 0x0000001719037223 */ /* 0x1c0fe2000000c014 */
[CCC-:B------:R-:W-:Y:S01]  /*18f0*/  FFMA.RP R10, R25.reuse, R23.reuse, R20.reuse ;  /* 0x00000017190a7223 */ /* 0x1c0fe20000008014 */
[----:B------:R-:W-:Y:S01]  /*1900*/  FFMA.RM R23, R25, R23, R20 ;  /* 0x0000001719177223 */ /* 0x000fe20000004014 */
[C---:B------:R-:W-:Y:S02]  /*1910*/  IADD3 R11, PT, PT, R2.reuse, 0x20, RZ ;  /* 0x00000020020b7810 */ /* 0x040fe40007ffe0ff */
[----:B------:R-:W-:Y:S02]  /*1920*/  LOP3.LUT R3, R3, 0x7fffff, RZ, 0xc0, !PT ;  /* 0x007fffff03037812 */ /* 0x000fe400078ec0ff */
[C---:B------:R-:W-:Y:S02]  /*1930*/  ISETP.NE.AND P3, PT, R2.reuse, RZ, PT ;  /* 0x000000ff0200720c */ /* 0x040fe40003f65270 */
[----:B------:R-:W-:Y:S02]  /*1940*/  LOP3.LUT R20, R3, 0x800000, RZ, 0xfc, !PT ;  /* 0x0080000003147812 */ /* 0x000fe400078efcff */
[----:B------:R-:W-:-:S02]  /*1950*/  ISETP.NE.AND P1, PT, R2, RZ, PT ;  /* 0x000000ff0200720c */ /* 0x000fc40003f25270 */
[----:B------:R-:W-:Y:S02]  /*1960*/  IADD3 R2, PT, PT, -R2, RZ, RZ ;  /* 0x000000ff02027210 */ /* 0x000fe40007ffe1ff */
[----:B------:R-:W-:Y:S02]  /*1970*/  SHF.L.U32 R11, R20, R11, RZ ;  /* 0x0000000b140b7219 */ /* 0x000fe400000006ff */
[----:B------:R-:W-:Y:S02]  /*1980*/  FSETP.NEU.FTZ.AND P0, PT, R10, R23, PT ;  /* 0x000000170a00720b */ /* 0x000fe40003f1d000 */
[----:B------:R-:W-:Y:S02]  /*1990*/  SEL R3, R2, RZ, P3 ;  /* 0x000000ff02037207 */ /* 0x000fe40001800000 */
[----:B------:R-:W-:Y:S02]  /*19a0*/  ISETP.NE.AND P1, PT, R11, RZ, P1 ;  /* 0x000000ff0b00720c */ /* 0x000fe40000f25270 */
[----:B------:R-:W-:-:S02]  /*19b0*/  SHF.R.U32.HI R11, RZ, R3, R20 ;  /* 0x00000003ff0b7219 */ /* 0x000fc40000011614 */
[----:B------:R-:W-:Y:S02]  /*19c0*/  PLOP3.LUT P0, PT, P0, P1, PT, 0xf8, 0x8f ;  /* 0x00000000008f781c */ /* 0x000fe40000703f70 */
[----:B------:R-:W-:Y:S02]  /*19d0*/  SHF.R.U32.HI R3, RZ, 0x1, R11 ;  /* 0x00000001ff037819 */ /* 0x000fe4000001160b */
[----:B------:R-:W-:-:S04]  /*19e0*/  SEL R2, RZ, 0x1, !P0 ;  /* 0x00000001ff027807 */ /* 0x000fc80004000000 */
[----:B------:R-:W-:-:S04]  /*19f0*/  LOP3.LUT R2, R2, 0x1, R3, 0xf8, !PT ;  /* 0x0000000102027812 */ /* 0x000fc800078ef803 */
[----:B------:R-:W-:-:S05]  /*1a00*/  LOP3.LUT R2, R2, R11, RZ, 0xc0, !PT ;  /* 0x0000000b02027212 */ /* 0x000fca00078ec0ff */
[----:B------:R-:W-:-:S05]  /*1a10*/  IMAD.IADD R3, R3, 0x1, R2 ;  /* 0x0000000103037824 */ /* 0x000fca00078e0202 */
[----:B------:R-:W-:Y:S01]  /*1a20*/  LOP3.LUT R0, R3, R0, RZ, 0xfc, !PT ;  /* 0x0000000003007212 */ /* 0x000fe200078efcff */
[----:B------:R-:W-:Y:S06]  /*1a30*/  BRA `(.L_x_43) ;  /* 0x0000000000107947 */ /* 0x000fec0003800000 */
.L_x_42:
[----:B------:R-:W-:-:S04]  /*1a40*/  LOP3.LUT R0, R0, 0x80000000, RZ, 0xc0, !PT ;  /* 0x8000000000007812 */ /* 0x000fc800078ec0ff */
[----:B------:R-:W-:Y:S01]  /*1a50*/  LOP3.LUT R0, R0, 0x7f800000, RZ, 0xfc, !PT ;  /* 0x7f80000000007812 */ /* 0x000fe200078efcff */
[----:B------:R-:W-:Y:S06]  /*1a60*/  BRA `(.L_x_43) ;  /* 0x0000000000047947 */ /* 0x000fec0003800000 */
.L_x_41:
[----:B------:R-:W-:-:S07]  /*1a70*/  LEA R0, R3, R0, 0x17 ;  /* 0x0000000003007211 */ /* 0x000fce00078eb8ff */
.L_x_43:
[----:B------:R-:W-:Y:S05]  /*1a80*/  BSYNC.RECONVERGENT B1 ;  /* 0x0000000000017941 */ /* 0x000fea0003800200 */
.L_x_40:
[----:B------:R-:W-:Y:S05]  /*1a90*/  BRA `(.L_x_44) ;  /* 0x0000000000207947 */ /* 0x000fea0003800000 */
.L_x_39:
[----:B------:R-:W-:-:S04]  /*1aa0*/  LOP3.LUT R0, R0, 0x80000000, R3, 0x48, !PT ;  /* 0x8000000000007812 */ /* 0x000fc800078e4803 */
[----:B------:R-:W-:Y:S01]  /*1ab0*/  LOP3.LUT R0, R0, 0x7f800000, RZ, 0xfc, !PT ;  /* 0x7f80000000007812 */ /* 0x000fe200078efcff */
[----:B------:R-:W-:Y:S06]  /*1ac0*/  BRA `(.L_x_44) ;  /* 0x0000000000147947 */ /* 0x000fec0003800000 */
.L_x_38:
[----:B------:R-:W-:Y:S01]  /*1ad0*/  LOP3.LUT R0, R0, 0x80000000, R3, 0x48, !PT ;  /* 0x8000000000007812 */ /* 0x000fe200078e4803 */
[----:B------:R-:W-:Y:S06]  /*1ae0*/  BRA `(.L_x_44) ;  /* 0x00000000000c7947 */ /* 0x000fec0003800000 */
.L_x_37:
[----:B------:R-:W0:Y:S01]  /*1af0*/  MUFU.RSQ R0, -QNAN ;  /* 0xffc0000000007908 */ /* 0x000e220000001400 */
[----:B------:R-:W-:Y:S05]  /*1b00*/  BRA `(.L_x_44) ;  /* 0x0000000000047947 */ /* 0x000fea0003800000 */
.L_x_36:
[----:B------:R-:W-:-:S07]  /*1b10*/  FADD.FTZ R0, R3, R0 ;  /* 0x0000000003007221 */ /* 0x000fce0000010000 */
.L_x_44:
[----:B------:R-:W-:Y:S05]  /*1b20*/  BSYNC.RECONVERGENT B0 ;  /* 0x0000000000007941 */ /* 0x000fea0003800200 */
.L_x_34:
[----:B------:R-:W-:Y:S01]  /*1b30*/  HFMA2 R3, -RZ, RZ, 0, 0 ;  /* 0x00000000ff037431 */ /* 0x000fe200000001ff */
[----:B------:R-:W-:-:S04]  /*1b40*/  MOV R2, R8 ;  /* 0x0000000800027202 */ /* 0x000fc80000000f00 */
[----:B0-----:R-:W-:Y:S05]  /*1b50*/  RET.REL.NODEC R2 `(_Z6dividePfPjjj) ;  /* 0xffffffe402287950 */ /* 0x001fea0003c3ffff */
.L_x_45:
[----:B------:R-:W-:-:S00]  /*1b60*/  BRA `(.L_x_45) ;  /* 0xfffffffc00fc7947 */ /* 0x000fc0000383ffff */
[----:B------:R-:W-:-:S00]  /*1b70*/  NOP ;  /* 0x0000000000007918 */ /* 0x000fc00000000000 */
        /* <DEDUP_REMOVED lines=8> */
.L_x_144:


//--------------------- .text._Z11set_to_zeroPjj  --------------------------
	.section	.text._Z11set_to_zeroPjj,"ax",@progbits
	.align	128
        .global         _Z11set_to_zeroPjj
        .type           _Z11set_to_zeroPjj,@function
        .size           _Z11set_to_zeroPjj,(.L_x_146 - _Z11set_to_zeroPjj)
        .other          _Z11set_to_zeroPjj,@"STO_CUDA_ENTRY STV_DEFAULT"
_Z11set_to_zeroPjj:
.text._Z11set_to_zeroPjj:
[----:B------:R-:W-:Y:S01]  /*0000*/  LDC R1, c[0x0][0x37c] ;  /* 0x0000df00ff017b82 */ /* 0x000fe20000000800 */
[----:B------:R-:W0:Y:S07]  /*0010*/  S2R R0, SR_TID.X ;  /* 0x0000000000007919 */ /* 0x000e2e0000002100 */
[----:B------:R-:W0:Y:S01]  /*0020*/  S2UR UR4, SR_CTAID.X ;  /* 0x00000000000479c3 */ /* 0x000e220000002500 */
[----:B------:R-:W1:Y:S07]  /*0030*/  LDCU UR5, c[0x0][0x388] ;  /* 0x00007100ff0577ac */ /* 0x000e6e0008000800 */
[----:B------:R-:W0:Y:S02]  /*0040*/  LDC R5, c[0x0][0x360] ;  /* 0x0000d800ff057b82 */ /* 0x000e240000000800 */
[----:B0-----:R-:W-:-:S05]  /*0050*/  IMAD R5, R5, UR4, R0 ;  /* 0x0000000405057c24 */ /* 0x001fca000f8e0200 */
[----:B-1----:R-:W-:-:S13]  /*0060*/  ISETP.GE.U32.AND P0, PT, R5, UR5, PT ;  /* 0x0000000505007c0c */ /* 0x002fda000bf06070 */
[----:B------:R-:W-:Y:S05]  /*0070*/  @P0 EXIT ;  /* 0x000000000000094d */ /* 0x000fea0003800000 */
[----:B------:R-:W0:Y:S01]  /*0080*/  LDC.64 R2, c[0x0][0x380] ;  /* 0x0000e000ff027b82 */ /* 0x000e220000000a00 */
[----:B------:R-:W1:Y:S01]  /*0090*/  LDCU.64 UR4, c[0x0][0x358] ;  /* 0x00006b00ff0477ac */ /* 0x000e620008000a00 */
[----:B0-----:R-:W-:-:S05]  /*00a0*/  IMAD.WIDE.U32 R2, R5, 0x4, R2 ;  /* 0x0000000405027825 */ /* 0x001fca00078e0002 */
[----:B-1----:R-:W-:Y:S01]  /*00b0*/  STG.E desc[UR4][R2.64], RZ ;  /* 0x000000ff02007986 */ /* 0x002fe2000c101904 */
[----:B------:R-:W-:Y:S05]  /*00c0*/  EXIT ;  /* 0x000000000000794d */ /* 0x000fea0003800000 */
.L_x_46:
        /* <DEDUP_REMOVED lines=11> */
.L_x_146:


//--------------------- .text._Z11set_to_zeroPfj  --------------------------
	.section	.text._Z11set_to_zeroPfj,"ax",@progbits
	.align	128
        .global         _Z11set_to_zeroPfj
        .type           _Z11set_to_zeroPfj,@function
        .size           _Z11set_to_zeroPfj,(.L_x_147 - _Z11set_to_zeroPfj)
        .other          _Z11set_to_zeroPfj,@"STO_CUDA_ENTRY STV_DEFAULT"
_Z11set_to_zeroPfj:
.text._Z11set_to_zeroPfj:
        /* <DEDUP_REMOVED lines=13> */
.L_x_47:
        /* <DEDUP_REMOVED lines=11> */
.L_x_147:


//--------------------- .text._Z16update_centroidsPfPjS_S0_6Params --------------------------
	.section	.text._Z16update_centroidsPfPjS_S0_6Params,"ax",@progbits
	.align	128
        .global         _Z16update_centroidsPfPjS_S0_6Params
        .type           _Z16update_centroidsPfPjS_S0_6Params,@function
        .size           _Z16update_centroidsPfPjS_S0_6Params,(.L_x_148 - _Z16update_centroidsPfPjS_S0_6Params)
        .other          _Z16update_centroidsPfPjS_S0_6Params,@"STO_CUDA_ENTRY STV_DEFAULT"
_Z16update_centroidsPfPjS_S0_6Params:
.text._Z16update_centroidsPfPjS_S0_6Params:
[----:B------:R-:W-:Y:S01]  /*0000*/  LDC R1, c[0x0][0x37c] ;  /* 0x0000df00ff017b82 */ /* 0x000fe20000000800 */
[----:B------:R-:W0:Y:S07]  /*0010*/  S2R R17, SR_TID.X ;  /* 0x0000000000117919 */ /* 0x000e2e0000002100 */
[----:B------:R-:W1:Y:S01]  /*0020*/  LDC R8, c[0x0][0x3a8] ;  /* 0x0000ea00ff087b82 */ /* 0x000e620000000800 */
[----:B------:R-:W1:Y:S01]  /*0030*/  LDCU UR5, c[0x0][0x3a4] ;  /* 0x00007480ff0577ac */ /* 0x000e620008000800 */
[----:B------:R-:W-:Y:S01]  /*0040*/  MOV R2, 0x400 ;  /* 0x0000040000027802 */ /* 0x000fe20000000f00 */
[----:B------:R-:W2:Y:S01]  /*0050*/  S2R R5, SR_CgaCtaId ;  /* 0x0000000000057919 */ /* 0x000ea20000008800 */
[----:B------:R-:W-:Y:S04]  /*0060*/  BSSY.RECONVERGENT B0, `(.L_x_48) ;  /* 0x0000059000007945 */ /* 0x000fe80003800200 */
[----:B------:R-:W3:Y:S08]  /*0070*/  S2UR UR4, SR_CTAID.X ;  /* 0x00000000000479c3 */ /* 0x000ef00000002500 */
[----:B------:R-:W3:Y:S01]  /*0080*/  LDC R0, c[0x0][0x360] ;  /* 0x0000d800ff007b82 */ /* 0x000ee20000000800 */
[----:B-1----:R-:W-:Y:S01]  /*0090*/  IMAD R3, R8, UR5, RZ ;  /* 0x0000000508037c24 */ /* 0x002fe2000f8e02ff */
[----:B0-----:R-:W-:-:S02]  /*00a0*/  ISETP.GE.U32.AND P0, PT, R17, R8, PT ;  /* 0x000000081100720c */ /* 0x001fc40003f06070 */
[----:B--2---:R-:W-:-:S04]  /*00b0*/  LEA R4, R5, R2, 0x18 ;  /* 0x0000000205047211 */ /* 0x004fc800078ec0ff */
[----:B------:R-:W-:Y:S01]  /*00c0*/  LEA R5, R3, R4, 0x2 ;  /* 0x0000000403057211 */ /* 0x000fe200078e10ff */
[----:B---3--:R-:W-:-:S06]  /*00d0*/  IMAD R2, R0, UR4, R17 ;  /* 0x0000000400027c24 */ /* 0x008fcc000f8e0211 */
[----:B------:R-:W-:Y:S05]  /*00e0*/  @P0 BRA `(.L_x_49) ;  /* 0x0000000400400947 */ /* 0x000fea0003800000 */
[C---:B------:R-:W-:Y:S02]  /*00f0*/  LOP3.LUT R12, R8.reuse, 0xf, RZ, 0xc0, !PT ;  /* 0x0000000f080c7812 */ /* 0x040fe400078ec0ff */
[----:B------:R-:W-:Y:S02]  /*0100*/  LOP3.LUT R14, R8, 0x7, RZ, 0xc0, !PT ;  /* 0x00000007080e7812 */ /* 0x000fe400078ec0ff */
[----:B------:R-:W-:Y:S02]  /*0110*/  IADD3 R6, PT, PT, R12, -0x1, RZ ;  /* 0xffffffff0c067810 */ /* 0x000fe40007ffe0ff */
[----:B------:R-:W-:Y:S02]  /*0120*/  IADD3 R7, PT, PT, R14, -0x1, RZ ;  /* 0xffffffff0e077810 */ /* 0x000fe40007ffe0ff */
[----:B------:R-:W-:Y:S02]  /*0130*/  ISETP.GE.U32.AND P0, PT, R6, 0x7, PT ;  /* 0x000000070600780c */ /* 0x000fe40003f06070 */
[----:B------:R-:W-:-:S02]  /*0140*/  ISETP.GE.U32.AND P1, PT, R7, 0x3, PT ;  /* 0x000000030700780c */ /* 0x000fc40003f26070 */
[C---:B------:R-:W-:Y:S02]  /*0150*/  LOP3.LUT R6, R8.reuse, 0xfffffff0, RZ, 0xc0, !PT ;  /* 0xfffffff008067812 */ /* 0x040fe400078ec0ff */
[----:B------:R-:W-:Y:S02]  /*0160*/  LOP3.LUT R7, R8, 0x3, RZ, 0xc0, !PT ;  /* 0x0000000308077812 */ /* 0x000fe400078ec0ff */
[----:B------:R-:W-:-:S07]  /*0170*/  MOV R8, R17 ;  /* 0x0000001100087202 */ /* 0x000fce0000000f00 */
.L_x_55:
[----:B0-----:R-:W0:Y:S01]  /*0180*/  LDCU UR4, c[0x0][0x3a8] ;  /* 0x00007500ff0477ac */ /* 0x001e220008000800 */
[----:B--234-:R-:W-:Y:S01]  /*0190*/  IMAD R9, R8, 0x4, R5 ;  /* 0x0000000408097824 */ /* 0x01cfe200078e0205 */
[-C--:B------:R-:W-:Y:S01]  /*01a0*/  MOV R13, R8.reuse ;  /* 0x00000008000d7202 */ /* 0x080fe20000000f00 */
[----:B------:R-:W-:Y:S01]  /*01b0*/  HFMA2 R10, -RZ, RZ, 0, 0 ;  /* 0x00000000ff0a7431 */ /* 0x000fe200000001ff */
[----:B------:R-:W-:Y:S02]  /*01c0*/  IADD3 R8, PT, PT, R0, R8, RZ ;  /* 0x0000000800087210 */ /* 0x000fe40007ffe0ff */
[----:B-1----:R1:W-:Y:S01]  /*01d0*/  STS [R9], RZ ;  /* 0x000000ff09007388 */ /* 0x0023e20000000800 */
[----:B0-----:R-:W-:Y:S02]  /*01e0*/  UISETP.GE.U32.AND UP0, UPT, UR4, 0x10, UPT ;  /* 0x000000100400788c */ /* 0x001fe4000bf06070 */
[----:B------:R-:W-:-:S07]  /*01f0*/  ISETP.GE.U32.AND P2, PT, R8, UR4, PT ;  /* 0x0000000408007c0c */ /* 0x000fce000bf46070 */
[----:B-1----:R-:W-:Y:S06]  /*0200*/  BRA.U !UP0, `(.L_x_50) ;  /* 0x0000000108607547 */ /* 0x002fec000b800000 */
[----:B------:R-:W0:Y:S01]  /*0210*/  LDC R10, c[0x0][0x3a4] ;  /* 0x0000e900ff0a7b82 */ /* 0x000e220000000800 */
[----:B------:R-:W-:-:S07]  /*0220*/  MOV R9, RZ ;  /* 0x000000ff00097202 */ /* 0x000fce0000000f00 */
.L_x_51:
[----:B01----:R-:W-:Y:S01]  /*0230*/  IMAD R11, R13, R10, R9 ;  /* 0x0000000a0d0b7224 */ /* 0x003fe200078e0209 */
[----:B------:R-:W-:-:S03]  /*0240*/  IADD3 R9, PT, PT, R9, 0x10, RZ ;  /* 0x0000001009097810 */ /* 0x000fc60007ffe0ff */
[----:B------:R-:W-:Y:S01]  /*0250*/  IMAD R11, R11, 0x4, R4 ;  /* 0x000000040b0b7824 */ /* 0x000fe200078e0204 */
[----:B------:R-:W-:-:S04]  /*0260*/  ISETP.NE.AND P3, PT, R9, R6, PT ;  /* 0x000000060900720c */ /* 0x000fc80003f65270 */
[----:B------:R1:W-:Y:S04]  /*0270*/  STS [R11], RZ ;  /* 0x000000ff0b007388 */ /* 0x0003e80000000800 */
[----:B------:R1:W-:Y:S04]  /*0280*/  STS [R11+0x4], RZ ;  /* 0x000004ff0b007388 */ /* 0x0003e80000000800 */
        /* <DEDUP_REMOVED lines=13> */
[----:B------:R1:W-:Y:S01]  /*0360*/  STS [R11+0x3c], RZ ;  /* 0x00003cff0b007388 */ /* 0x0003e20000000800 */
[----:B------:R-:W-:Y:S05]  /*0370*/  @P3 BRA `(.L_x_51) ;  /* 0xfffffffc00ac3947 */ /* 0x000fea000383ffff */
[----:B------:R-:W-:-:S07]  /*0380*/  MOV R10, R6 ;  /* 0x00000006000a7202 */ /* 0x000fce0000000f00 */
.L_x_50:
[----:B------:R-:W-:-:S13]  /*0390*/  ISETP.NE.AND P3, PT, R12, RZ, PT ;  /* 0x000000ff0c00720c */ /* 0x000fda0003f65270 */
[----:B------:R-:W-:Y:S05]  /*03a0*/  @!P3 BRA `(.L_x_52) ;  /* 0x00000000008cb947 */ /* 0x000fea0003800000 */
[----:B------:R-:W-:Y:S01]  /*03b0*/  ISETP.NE.AND P3, PT, R14, RZ, PT ;  /* 0x000000ff0e00720c */ /* 0x000fe20003f65270 */
[----:B------:R-:W-:-:S12]  /*03c0*/  @!P0 BRA `(.L_x_53) ;  /* 0x0000000000308947 */ /* 0x000fd80003800000 */
[----:B------:R-:W0:Y:S02]  /*03d0*/  LDCU UR4, c[0x0][0x3a4] ;  /* 0x00007480ff0477ac */ /* 0x000e240008000800 */
[----:B0-----:R-:W-:Y:S01]  /*03e0*/  IMAD R9, R13, UR4, R10 ;  /* 0x000000040d097c24 */ /* 0x001fe2000f8e020a */
[----:B------:R-:W-:-:S04]  /*03f0*/  IADD3 R10, PT, PT, R10, 0x8, RZ ;  /* 0x000000080a0a7810 */ /* 0x000fc80007ffe0ff */
[----:B------:R-:W-:-:S05]  /*0400*/  LEA R9, R9, R4, 0x2 ;  /* 0x0000000409097211 */ /* 0x000fca00078e10ff */
[----:B------:R0:W-:Y:S04]  /*0410*/  STS [R9], RZ ;  /* 0x000000ff09007388 */ /* 0x0001e80000000800 */
[----:B------:R0:W-:Y:S04]  /*0420*/  STS [R9+0x4], RZ ;  /* 0x000004ff09007388 */ /* 0x0001e80000000800 */
[----:B------:R0:W-:Y:S04]  /*0430*/  STS [R9+0x8], RZ ;  /* 0x000008ff09007388 */ /* 0x0001e80000000800 */
[----:B------:R0:W-:Y:S04]  /*0440*/  STS [R9+0xc], RZ ;  /* 0x00000cff09007388 */ /* 0x0001e80000000800 */
[----:B------:R0:W-:Y:S04]  /*0450*/  STS [R9+0x10], RZ ;  /* 0x000010ff09007388 */ /* 0x0001e80000000800 */
[----:B------:R0:W-:Y:S04]  /*0460*/  STS [R9+0x14], RZ ;  /* 0x000014ff09007388 */ /* 0x0001e80000000800 */
[----:B------:R0:W-:Y:S04]  /*0470*/  STS [R9+0x18], RZ ;  /* 0x000018ff09007388 */ /* 0x0001e80000000800 */
[----:B------:R0:W-:Y:S02]  /*0480*/  STS [R9+0x1c], RZ ;  /* 0x00001cff09007388 */ /* 0x0001e40000000800 */
.L_x_53:
[----:B------:R-:W-:Y:S05]  /*0490*/  @!P3 BRA `(.L_x_52) ;  /* 0x000000000050b947 */ /* 0x000fea0003800000 */
[----:B------:R-:W-:Y:S01]  /*04a0*/  ISETP.NE.AND P3, PT, R7, RZ, PT ;  /* 0x000000ff0700720c */ /* 0x000fe20003f65270 */
[----:B------:R-:W-:-:S12]  /*04b0*/  @!P1 BRA `(.L_x_54) ;  /* 0x0000000000209947 */ /* 0x000fd80003800000 */
[----:B------:R-:W0:Y:S02]  /*04c0*/  LDCU UR4, c[0x0][0x3a4] ;  /* 0x00007480ff0477ac */ /* 0x000e240008000800 */
[----:B0-----:R-:W-:Y:S01]  /*04d0*/  IMAD R9, R13, UR4, R10 ;  /* 0x000000040d097c24 */ /* 0x001fe2000f8e020a */
[----:B------:R-:W-:-:S03]  /*04e0*/  IADD3 R10, PT, PT, R10, 0x4, RZ ;  /* 0x000000040a0a7810 */ /* 0x000fc60007ffe0ff */
[----:B------:R-:W-:-:S05]  /*04f0*/  IMAD R9, R9, 0x4, R4 ;  /* 0x0000000409097824 */ /* 0x000fca00078e0204 */
[----:B------:R2:W-:Y:S04]  /*0500*/  STS [R9], RZ ;  /* 0x000000ff09007388 */ /* 0x0005e80000000800 */
[----:B------:R2:W-:Y:S04]  /*0510*/  STS [R9+0x4], RZ ;  /* 0x000004ff09007388 */ /* 0x0005e80000000800 */
[----:B------:R2:W-:Y:S04]  /*0520*/  STS [R9+0x8], RZ ;  /* 0x000008ff09007388 */ /* 0x0005e80000000800 */
[----:B------:R2:W-:Y:S02]  /*0530*/  STS [R9+0xc], RZ ;  /* 0x00000cff09007388 */ /* 0x0005e40000000800 */
.L_x_54:
[----:B------:R-:W-:Y:S05]  /*0540*/  @!P3 BRA `(.L_x_52) ;  /* 0x000000000024b947 */ /* 0x000fea0003800000 */
[----:B------:R-:W0:Y:S01]  /*0550*/  LDCU UR4, c[0x0][0x3a4] ;  /* 0x00007480ff0477ac */ /* 0x000e220008000800 */
[----:B------:R-:W-:Y:S01]  /*0560*/  ISETP.NE.AND P3, PT, R7, 0x1, PT ;  /* 0x000000010700780c */ /* 0x000fe20003f65270 */
[----:B0-2---:R-:W-:-:S05]  /*0570*/  IMAD R9, R13, UR4, R10 ;  /* 0x000000040d097c24 */ /* 0x005fca000f8e020a */
[----:B------:R-:W-:-:S05]  /*0580*/  LEA R9, R9, R4, 0x2 ;  /* 0x0000000409097211 */ /* 0x000fca00078e10ff */
[----:B------:R3:W-:Y:S02]  /*0590*/  STS [R9], RZ ;  /* 0x000000ff09007388 */ /* 0x0007e40000000800 */
[----:B------:R-:W-:Y:S05]  /*05a0*/  @!P3 BRA `(.L_x_52) ;  /* 0x00000000000cb947 */ /* 0x000fea0003800000 */
[----:B------:R-:W-:Y:S01]  /*05b0*/  ISETP.NE.AND P3, PT, R7, 0x2, PT ;  /* 0x000000020700780c */ /* 0x000fe20003f65270 */
[----:B------:R4:W-:-:S12]  /*05c0*/  STS [R9+0x4], RZ ;  /* 0x000004ff09007388 */ /* 0x0009d80000000800 */
[----:B------:R4:W-:Y:S02]  /*05d0*/  @P3 STS [R9+0x8], RZ ;  /* 0x000008ff09003388 */ /* 0x0009e40000000800 */
.L_x_52:
[----:B------:R-:W-:Y:S05]  /*05e0*/  @!P2 BRA `(.L_x_55) ;  /* 0xfffffff800e4a947 */ /* 0x000fea000383ffff */
.L_x_49:
[----:B------:R-:W-:Y:S05]  /*05f0*/  BSYNC.RECONVERGENT B0 ;  /* 0x0000000000007941 */ /* 0x000fea0003800200 */
.L_x_48:
[----:B------:R-:W5:Y:S01]  /*0600*/  LDCU UR4, c[0x0][0x3a0] ;  /* 0x00007400ff0477ac */ /* 0x000f620008000800 */
[----:B------:R-:W-:Y:S01]  /*0610*/  BSSY.RECONVERGENT B0, `(.L_x_56) ;  /* 0x0000149000007945 */ /* 0x000fe20003800200 */
[----:B------:R-:W0:Y:S01]  /*0620*/  LDCU.64 UR6, c[0x0][0x358] ;  /* 0x00006b00ff0677ac */ /* 0x000e220008000a00 */
[----:B------:R-:W-:Y:S01]  /*0630*/  BAR.SYNC.DEFER_BLOCKING 0x0 ;  /* 0x0000000000007b1d */ /* 0x000fe20000010000 */
[----:B-----5:R-:W-:-:S13]  /*0640*/  ISETP.GE.U32.AND P0, PT, R2, UR4, PT ;  /* 0x0000000402007c0c */ /* 0x020fda000bf06070 */
[----:B0-----:R-:W-:Y:S05]  /*0650*/  @P0 BRA `(.L_x_57) ;  /* 0x0000001400100947 */ /* 0x001fea0003800000 */
[----:B------:R-:W0:Y:S01]  /*0660*/  LDC.64 R6, c[0x0][0x388] ;  /* 0x0000e200ff067b82 */ /* 0x000e220000000a00 */
[----:B------:R-:W5:Y:S01]  /*0670*/  LDCU UR4, c[0x0][0x3a4] ;  /* 0x00007480ff0477ac */ /* 0x000f620008000800 */
[----:B0-----:R-:W-:-:S05]  /*0680*/  IMAD.WIDE.U32 R6, R2, 0x4, R6 ;  /* 0x0000000402067825 */ /* 0x001fca00078e0006 */
[----:B------:R-:W2:Y:S02]  /*0690*/  LDG.E R4, desc[UR6][R6.64] ;  /* 0x0000000606047981 */ /* 0x000ea4000c1e1900 */
[----:B--2---:R-:W-:Y:S02]  /*06a0*/  LEA R8, R4, R5, 0x2 ;  /* 0x0000000504087211 */ /* 0x004fe400078e10ff */
[----:B-----5:R-:W-:-:S03]  /*06b0*/  MOV R5, UR4 ;  /* 0x0000000400057c02 */ /* 0x020fc60008000f00 */
[----:B------:R0:W-:Y:S01]  /*06c0*/  ATOMS.POPC.INC.32 RZ, [R8+URZ] ;  /* 0x0000000008ff7f8c */ /* 0x0001e2000d8000ff */
[----:B------:R-:W-:-:S13]  /*06d0*/  ISETP.NE.AND P0, PT, R5, RZ, PT ;  /* 0x000000ff0500720c */ /* 0x000fda0003f05270 */
[----:B0-----:R-:W-:Y:S05]  /*06e0*/  @!P0 BRA `(.L_x_57) ;  /* 0x0000001000ec8947 */ /* 0x001fea0003800000 */
[----:B------:R-:W-:Y:S01]  /*06f0*/  ISETP.GE.U32.AND P0, PT, R5, 0x10, PT ;  /* 0x000000100500780c */ /* 0x000fe20003f06070 */
[----:B------:R-:W-:-:S12]  /*0700*/  IMAD.MOV.U32 R8, RZ, RZ, RZ ;  /* 0x000000ffff087224 */ /* 0x000fd800078e00ff */
[----:B------:R-:W-:Y:S05]  /*0710*/  @!P0 BRA `(.L_x_58) ;  /* 0x0000000800748947 */ /* 0x000fea0003800000 */
[----:B------:R-:W0:Y:S01]  /*0720*/  S2R R7, SR_CgaCtaId ;  /* 0x0000000000077919 */ /* 0x000e220000008800 */
[----:B------:R-:W-:Y:S01]  /*0730*/  MOV R10, 0x400 ;  /* 0x00000400000a7802 */ /* 0x000fe20000000f00 */
[----:B---34-:R-:W-:Y:S01]  /*0740*/  HFMA2 R9, -RZ, RZ, 0, 0 ;  /* 0x00000000ff097431 */ /* 0x018fe200000001ff */
[----:B------:R-:W-:Y:S02]  /*0750*/  LOP3.LUT R8, R5, 0xfffffff0, RZ, 0xc0, !PT ;  /* 0xfffffff005087812 */ /* 0x000fe400078ec0ff */
[----:B0-----:R-:W-:-:S07]  /*0760*/  LEA R10, R7, R10, 0x18 ;  /* 0x0000000a070a7211 */ /* 0x001fce00078ec0ff */
.L_x_91:
[----:B------:R-:W0:Y:S01]  /*0770*/  LDCU UR4, c[0x0][0x3a4] ;  /* 0x00007480ff0477ac */ /* 0x000e220008000800 */
[----:B------:R-:W2:Y:S01]  /*0780*/  LDC.64 R6, c[0x0][0x380] ;  /* 0x0000e000ff067b82 */ /* 0x000ea20000000a00 */
[----:B0-----:R-:W-:-:S05]  /*0790*/  MOV R5, UR4 ;  /* 0x0000000400057c02 */ /* 0x001fca0008000f00 */
[----:B-1----:R-:W-:-:S04]  /*07a0*/  IMAD R11, R2, R5, R9 ;  /* 0x00000005020b7224 */ /* 0x002fc800078e0209 */
[----:B--2---:R-:W-:-:S05]  /*07b0*/  IMAD.WIDE.U32 R14, R11, 0x4, R6 ;  /* 0x000000040b0e7825 */ /* 0x004fca00078e0006 */
[----:B------:R0:W5:Y:S01]  /*07c0*/  LDG.E R19, desc[UR6][R14.64] ;  /* 0x000000060e137981 */ /* 0x000162000c1e1900 */
[----:B------:R-:W-:Y:S01]  /*07d0*/  IMAD R13, R4, R5, R9 ;  /* 0x00000005040d7224 */ /* 0x000fe200078e0209 */
[----:B------:R-:W-:Y:S04]  /*07e0*/  BSSY.RECONVERGENT B1, `(.L_x_59) ;  /* 0x0000006000017945 */ /* 0x000fe80003800200 */
[----:B------:R-:W-:-:S07]  /*07f0*/  LEA R12, R13, R10, 0x2 ;  /* 0x0000000a0d0c7211 */ /* 0x000fce00078e10ff */
.L_x_60:
[----:B0-----:R-:W0:Y:S02]  /*0800*/  LDS R14, [R12] ;  /* 0x000000000c0e7984 */ /* 0x001e240000000800 */
[----:B0----5:R-:W-:-:S05]  /*0810*/  FADD R15, R19, R14 ;  /* 0x0000000e130f7221 */ /* 0x021fca0000000000 */
[----:B------:R-:W0:Y:S02]  /*0820*/  ATOMS.CAST.SPIN P0, [R12], R14, R15 ;  /* 0x0000000e0c00758d */ /* 0x000e24000180000f */
[----:B0-----:R-:W-:Y:S05]  /*0830*/  @!P0 BRA `(.L_x_60) ;  /* 0xfffffffc00f08947 */ /* 0x001fea000383ffff */
[----:B------:R-:W-:Y:S05]  /*0840*/  BSYNC.RECONVERGENT B1 ;  /* 0x0000000000017941 */ /* 0x000fea0003800200 */
.L_x_59:
[----:B------:R-:W-:-:S05]  /*0850*/  IADD3 R15, PT, PT, R11, 0x1, RZ ;  /* 0x000000010b0f7810 */ /* 0x000fca0007ffe0ff */
[----:B------:R-:W-:-:S05]  /*0860*/  IMAD.WIDE.U32 R14, R15, 0x4, R6 ;  /* 0x000000040f0e7825 */ /* 0x000fca00078e0006 */
[----:B------:R0:W5:Y:S01]  /*0870*/  LDG.E R13, desc[UR6][R14.64] ;  /* 0x000000060e0d7981 */ /* 0x000162000c1e1900 */
[----:B------:R-:W-:Y:S01]  /*0880*/  BSSY.RECONVERGENT B1, `(.L_x_61) ;  /* 0x0000005000017945 */ /* 0x000fe20003800200 */
.L_x_62:
[----:B0-----:R-:W0:Y:S02]  /*0890*/  LDS R14, [R12+0x4] ;  /* 0x000004000c0e7984 */ /* 0x001e240000000800 */
[----:B0----5:R-:W-:-:S05]  /*08a0*/  FADD R15, R13, R14 ;  /* 0x0000000e0d0f7221 */ /* 0x021fca0000000000 */
[----:B------:R-:W0:Y:S02]  /*08b0*/  ATOMS.CAST.SPIN P0, [R12+0x4], R14, R15 ;  /* 0x0000040e0c00758d */ /* 0x000e24000180000f */
[----:B0-----:R-:W-:Y:S05]  /*08c0*/  @!P0 BRA `(.L_x_62) ;  /* 0xfffffffc00f08947 */ /* 0x001fea000383ffff */
[----:B------:R-:W-:Y:S05]  /*08d0*/  BSYNC.RECONVERGENT B1 ;  /* 0x0000000000017941 */ /* 0x000fea0003800200 */
.L_x_61:
[----:B------:R-:W-:-:S04]  /*08e0*/  VIADD R15, R11, 0x2 ;  /* 0x000000020b0f7836 */ /* 0x000fc80000000000 */
[----:B------:R-:W-:-:S05]  /*08f0*/  IMAD.WIDE.U32 R14, R15, 0x4, R6 ;  /* 0x000000040f0e7825 */ /* 0x000fca00078e0006 */
[----:B------:R0:W5:Y:S01]  /*0900*/  LDG.E R13, desc[UR6][R14.64] ;  /* 0x000000060e0d7981 */ /* 0x000162000c1e1900 */
[----:B------:R-:W-:Y:S01]  /*0910*/  BSSY.RECONVERGENT B1, `(.L_x_63) ;  /* 0x0000005000017945 */ /* 0x000fe20003800200 */
.L_x_64:
[----:B0-----:R-:W0:Y:S02]  /*0920*/  LDS R14, [R12+0x8] ;  /* 0x000008000c0e7984 */ /* 0x001e240000000800 */
[----:B0----5:R-:W-:-:S05]  /*0930*/  FADD R15, R13, R14 ;  /* 0x0000000e0d0f7221 */ /* 0x021fca0000000000 */
[----:B------:R-:W0:Y:S02]  /*0940*/  ATOMS.CAST.SPIN P0, [R12+0x8], R14, R15 ;  /* 0x0000080e0c00758d */ /* 0x000e24000180000f */
[----:B0-----:R-:W-:Y:S05]  /*0950*/  @!P0 BRA `(.L_x_64) ;  /* 0xfffffffc00f08947 */ /* 0x001fea000383ffff */
[----:B------:R-:W-:Y:S05]  /*0960*/  BSYNC.RECONVERGENT B1 ;  /* 0x0000000000017941 */ /* 0x000fea0003800200 */
.L_x_63:
[----:B------:R-:W-:-:S05]  /*0970*/  IADD3 R15, PT, PT, R11, 0x3, RZ ;  /* 0x000000030b0f7810 */ /* 0x000fca0007ffe0ff */
[----:B------:R-:W-:-:S05]  /*0980*/  IMAD.WIDE.U32 R14, R15, 0x4, R6 ;  /* 0x000000040f0e7825 */ /* 0x000fca00078e0006 */
[----:B------:R0:W5:Y:S01]  /*0990*/  LDG.E R13, desc[UR6][R14.64] ;  /* 0x000000060e0d7981 */ /* 0x000162000c1e1900 */
[----:B------:R-:W-:Y:S01]  /*09a0*/  BSSY.RECONVERGENT B1, `(.L_x_65) ;  /* 0x0000005000017945 */ /* 0x000fe20003800200 */
.L_x_66:
[----:B0-----:R-:W0:Y:S02]  /*09b0*/  LDS R14, [R12+0xc] ;  /* 0x00000c000c0e7984 */ /* 0x001e240000000800 */
[----:B0----5:R-:W-:-:S05]  /*09c0*/  FADD R15, R13, R14 ;  /* 0x0000000e0d0f7221 */ /* 0x021fca0000000000 */
[----:B------:R-:W0:Y:S02]  /*09d0*/  ATOMS.CAST.SPIN P0, [R12+0xc], R14, R15 ;  /* 0x00000c0e0c00758d */ /* 0x000e24000180000f */
[----:B0-----:R-:W-:Y:S05]  /*09e0*/  @!P0 BRA `(.L_x_66) ;  /* 0xfffffffc00f08947 */ /* 0x001fea000383ffff */
[----:B------:R-:W-:Y:S05]  /*09f0*/  BSYNC.RECONVERGENT B1 ;  /* 0x0000000000017941 */ /* 0x000fea0003800200 */
.L_x_65:
[----:B------:R-:W-:-:S05]  /*0a00*/  IADD3 R15, PT, PT, R11, 0x4, RZ ;  /* 0x000000040b0f7810 */ /* 0x000fca0007ffe0ff */
[----:B------:R-:W-:-:S05]  /*0a10*/  IMAD.WIDE.U32 R14, R15, 0x4, R6 ;  /* 0x000000040f0e7825 */ /* 0x000fca00078e0006 */
[----:B------:R0:W5:Y:S01]  /*0a20*/  LDG.E R13, desc[UR6][R14.64] ;  /* 0x000000060e0d7981 */ /* 0x000162000c1e1900 */
[----:B------:R-:W-:Y:S01]  /*0a30*/  BSSY.RECONVERGENT B1, `(.L_x_67) ;  /* 0x0000005000017945 */ /* 0x000fe20003800200 */
.L_x_68:
[----:B0-----:R-:W0:Y:S02]  /*0a40*/  LDS R14, [R12+0x10] ;  /* 0x000010000c0e7984 */ /* 0x001e240000000800 */
[----:B0----5:R-:W-:-:S05]  /*0a50*/  FADD R15, R13, R14 ;  /* 0x0000000e0d0f7221 */ /* 0x021fca0000000000 */
[----:B------:R-:W0:Y:S02]  /*0a60*/  ATOMS.CAST.SPIN P0, [R12+0x10], R14, R15 ;  /* 0x0000100e0c00758d */ /* 0x000e24000180000f */
[----:B0-----:R-:W-:Y:S05]  /*0a70*/  @!P0 BRA `(.L_x_68) ;  /* 0xfffffffc00f08947 */ /* 0x001fea000383ffff */
[----:B------:R-:W-:Y:S05]  /*0a80*/  BSYNC.RECONVERGENT B1 ;  /* 0x0000000000017941 */ /* 0x000fea0003800200 */
.L_x_67:
[----:B------:R-:W-:-:S05]  /*0a90*/  IADD3 R15, PT, PT, R11, 0x5, RZ ;  /* 0x000000050b0f7810 */ /* 0x000fca0007ffe0ff */
[----:B------:R-:W-:-:S05]  /*0aa0*/  IMAD.WIDE.U32 R14, R15, 0x4, R6 ;  /* 0x000000040f0e7825 */ /* 0x000fca00078e0006 */
[----:B------:R0:W5:Y:S01]  /*0ab0*/  LDG.E R13, desc[UR6][R14.64] ;  /* 0x000000060e0d7981 */ /* 0x000162000c1e1900 */
[----:B------:R-:W-:Y:S01]  /*0ac0*/  BSSY.RECONVERGENT B1, `(.L_x_69) ;  /* 0x0000005000017945 */ /* 0x000fe20003800200 */
.L_x_70:
[----:B0-----:R-:W0:Y:S02]  /*0ad0*/  LDS R14, [R12+0x14] ;  /* 0x000014000c0e7984 */ /* 0x001e240000000800 */
[----:B0----5:R-:W-:-:S05]  /*0ae0*/  FADD R15, R13, R14 ;  /* 0x0000000e0d0f7221 */ /* 0x021fca0000000000 */
[----:B------:R-:W0:Y:S02]  /*0af0*/  ATOMS.CAST.SPIN P0, [R12+0x14], R14, R15 ;  /* 0x0000140e0c00758d */ /* 0x000e24000180000f */
[----:B0-----:R-:W-:Y:S05]  /*0b00*/  @!P0 BRA `(.L_x_70) ;  /* 0xfffffffc00f08947 */ /* 0x001fea000383ffff */
[----:B------:R-:W-:Y:S05]  /*0b10*/  BSYNC.RECONVERGENT B1 ;  /* 0x0000000000017941 */ /* 0x000fea0003800200 */
.L_x_69:
[----:B------:R-:W-:-:S05]  /*0b20*/  IADD3 R15, PT, PT, R11, 0x6, RZ ;  /* 0x000000060b0f7810 */ /* 0x000fca0007ffe0ff */
[----:B------:R-:W-:-:S05]  /*0b30*/  IMAD.WIDE.U32 R14, R15, 0x4, R6 ;  /* 0x000000040f0e7825 */ /* 0x000fca00078e0006 */
[----:B------:R0:W5:Y:S01]  /*0b40*/  LDG.E R13, desc[UR6][R14.64] ;  /* 0x000000060e0d7981 */ /* 0x000162000c1e1900 */
[----:B------:R-:W-:Y:S01]  /*0b50*/  BSSY.RECONVERGENT B1, `(.L_x_71) ;  /* 0x0000005000017945 */ /* 0x000fe20003800200 */
.L_x_72:
[----:B0-----:R-:W0:Y:S02]  /*0b60*/  LDS R14, [R12+0x18] ;  /* 0x000018000c0e7984 */ /* 0x001e240000000800 */
[----:B0----5:R-:W-:-:S05]  /*0b70*/  FADD R15, R13, R14 ;  /* 0x0000000e0d0f7221 */ /* 0x021fca0000000000 */
[----:B------:R-:W0:Y:S02]  /*0b80*/  ATOMS.CAST.SPIN P0, [R12+0x18], R14, R15 ;  /* 0x0000180e0c00758d */ /* 0x000e24000180000f */
[----:B0-----:R-:W-:Y:S05]  /*0b90*/  @!P0 BRA `(.L_x_72) ;  /* 0xfffffffc00f08947 */ /* 0x001fea000383ffff */
[----:B------:R-:W-:Y:S05]  /*0ba0*/  BSYNC.RECONVERGENT B1 ;  /* 0x0000000000017941 */ /* 0x000fea0003800200 */
.L_x_71:
[----:B------:R-:W-:-:S04]  /*0bb0*/  VIADD R15, R11, 0x7 ;  /* 0x000000070b0f7836 */ /* 0x000fc80000000000 */
[----:B------:R-:W-:-:S05]  /*0bc0*/  IMAD.WIDE.U32 R14, R15, 0x4, R6 ;  /* 0x000000040f0e7825 */ /* 0x000fca00078e0006 */
[----:B------:R0:W5:Y:S01]  /*0bd0*/  LDG.E R13, desc[UR6][R14.64] ;  /* 0x000000060e0d7981 */ /* 0x000162000c1e1900 */
[----:B------:R-:W-:Y:S01]  /*0be0*/  BSSY.RECONVERGENT B1, `(.L_x_73) ;  /* 0x0000005000017945 */ /* 0x000fe20003800200 */
.L_x_74:
[----:B0-----:R-:W0:Y:S02]  /*0bf0*/  LDS R14, [R12+0x1c] ;  /* 0x00001c000c0e7984 */ /* 0x001e240000000800 */
[----:B0----5:R-:W-:-:S05]  /*0c00*/  FADD R15, R13, R14 ;  /* 0x0000000e0d0f7221 */ /* 0x021fca0000000000 */
[----:B------:R-:W0:Y:S02]  /*0c10*/  ATOMS.CAST.SPIN P0, [R12+0x1c], R14, R15 ;  /* 0x00001c0e0c00758d */ /* 0x000e24000180000f */
[----:B0-----:R-:W-:Y:S05]  /*0c20*/  @!P0 BRA `(.L_x_74) ;  /* 0xfffffffc00f08947 */ /* 0x001fea000383ffff */
[----:B------:R-:W-:Y:S05]  /*0c30*/  BSYNC.RECONVERGENT B1 ;  /* 0x0000000000017941 */ /* 0x000fea0003800200 */
.L_x_73:
[----:B------:R-:W-:-:S05]  /*0c40*/  IADD3 R15, PT, PT, R11, 0x8, RZ ;  /* 0x000000080b0f7810 */ /* 0x000fca0007ffe0ff */
[----:B------:R-:W-:-:S05]  /*0c50*/  IMAD.WIDE.U32 R14, R15, 0x4, R6 ;  /* 0x000000040f0e7825 */ /* 0x000fca00078e0006 */
[----:B------:R0:W5:Y:S01]  /*0c60*/  LDG.E R13, desc[UR6][R14.64] ;  /* 0x000000060e0d7981 */ /* 0x000162000c1e1900 */
[----:B------:R-:W-:Y:S01]  /*0c70*/  BSSY.RECONVERGENT B1, `(.L_x_75) ;  /* 0x0000005000017945 */ /* 0x000fe20003800200 */
.L_x_76:
[----:B0-----:R-:W0:Y:S02]  /*0c80*/  LDS R14, [R12+0x20] ;  /* 0x000020000c0e7984 */ /* 0x001e240000000800 */
[----:B0----5:R-:W-:-:S05]  /*0c90*/  FADD R15, R13, R14 ;  /* 0x0000000e0d0f7221 */ /* 0x021fca0000000000 */
[----:B------:R-:W0:Y:S02]  /*0ca0*/  ATOMS.CAST.SPIN P0, [R12+0x20], R14, R15 ;  /* 0x0000200e0c00758d */ /* 0x000e24000180000f */
[----:B0-----:R-:W-:Y:S05]  /*0cb0*/  @!P0 BRA `(.L_x_76) ;  /* 0xfffffffc00f08947 */ /* 0x001fea000383ffff */
[----:B------:R-:W-:Y:S05]  /*0cc0*/  BSYNC.RECONVERGENT B1 ;  /* 0x0000000000017941 */ /* 0x000fea0003800200 */
.L_x_75:
[----:B------:R-:W-:-:S05]  /*0cd0*/  IADD3 R15, PT, PT, R11, 0x9, RZ ;  /* 0x000000090b0f7810 */ /* 0x000fca0007ffe0ff */
[----:B------:R-:W-:-:S05]  /*0ce0*/  IMAD.WIDE.U32 R14, R15, 0x4, R6 ;  /* 0x000000040f0e7825 */ /* 0x000fca00078e0006 */
[----:B------:R0:W5:Y:S01]  /*0cf0*/  LDG.E R13, desc[UR6][R14.64] ;  /* 0x000000060e0d7981 */ /* 0x000162000c1e1900 */
[----:B------:R-:W-:Y:S01]  /*0d00*/  BSSY.RECONVERGENT B1, `(.L_x_77) ;  /* 0x0000005000017945 */ /* 0x000fe20003800200 */
.L_x_78:
[----:B0-----:R-:W0:Y:S02]  /*0d10*/  LDS R14, [R12+0x24] ;  /* 0x000024000c0e7984 */ /* 0x001e240000000800 */
[----:B0----5:R-:W-:-:S05]  /*0d20*/  FADD R15, R13, R14 ;  /* 0x0000000e0d0f7221 */ /* 0x021fca0000000000 */
[----:B------:R-:W0:Y:S02]  /*0d30*/  ATOMS.CAST.SPIN P0, [R12+0x24], R14, R15 ;  /* 0x0000240e0c00758d */ /* 0x000e24000180000f */
[----:B0-----:R-:W-:Y:S05]  /*0d40*/  @!P0 BRA `(.L_x_78) ;  /* 0xfffffffc00f08947 */ /* 0x001fea000383ffff */
[----:B------:R-:W-:Y:S05]  /*0d50*/  BSYNC.RECONVERGENT B1 ;  /* 0x0000000000017941 */ /* 0x000fea0003800200 */
.L_x_77:
[----:B------:R-:W-:-:S05]  /*0d60*/  IADD3 R15, PT, PT, R11, 0xa, RZ ;  /* 0x0000000a0b0f7810 */ /* 0x000fca0007ffe0ff */
[----:B------:R-:W-:-:S05]  /*0d70*/  IMAD.WIDE.U32 R14, R15, 0x4, R6 ;  /* 0x000000040f0e7825 */ /* 0x000fca00078e0006 */
[----:B------:R0:W5:Y:S01]  /*0d80*/  LDG.E R13, desc[UR6][R14.64] ;  /* 0x000000060e0d7981 */ /* 0x000162000c1e1900 */
[----:B------:R-:W-:Y:S01]  /*0d90*/  BSSY.RECONVERGENT B1, `(.L_x_79) ;  /* 0x0000005000017945 */ /* 0x000fe20003800200 */
.L_x_80:
[----:B0-----:R-:W0:Y:S02]  /*0da0*/  LDS R14, [R12+0x28] ;  /* 0x000028000c0e7984 */ /* 0x001e240000000800 */
[----:B0----5:R-:W-:-:S05]  /*0db0*/  FADD R15, R13, R14 ;  /* 0x0000000e0d0f7221 */ /* 0x021fca0000000000 */
[----:B------:R-:W0:Y:S02]  /*0dc0*/  ATOMS.CAST.SPIN P0, [R12+0x28], R14, R15 ;  /* 0x0000280e0c00758d */ /* 0x000e24000180000f */
[----:B0-----:R-:W-:Y:S05]  /*0dd0*/  @!P0 BRA `(.L_x_80) ;  /* 0xfffffffc00f08947 */ /* 0x001fea000383ffff */
[----:B------:R-:W-:Y:S05]  /*0de0*/  BSYNC.RECONVERGENT B1 ;  /* 0x0000000000017941 */ /* 0x000fea0003800200 */
.L_x_79:
[----:B------:R-:W-:-:S05]  /*0df0*/  IADD3 R15, PT, PT, R11, 0xb, RZ ;  /* 0x0000000b0b0f7810 */ /* 0x000fca0007ffe0ff */
[----:B------:R-:W-:-:S05]  /*0e00*/  IMAD.WIDE.U32 R14, R15, 0x4, R6 ;  /* 0x000000040f0e7825 */ /* 0x000fca00078e0006 */
[----:B------:R0:W5:Y:S01]  /*0e10*/  LDG.E R13, desc[UR6][R14.64] ;  /* 0x000000060e0d7981 */ /* 0x000162000c1e1900 */
[----:B------:R-:W-:Y:S01]  /*0e20*/  BSSY.RECONVERGENT B1, `(.L_x_81) ;  /* 0x0000005000017945 */ /* 0x000fe20003800200 */
.L_x_82:
[----:B0-----:R-:W0:Y:S02]  /*0e30*/  LDS R14, [R12+0x2c] ;  /* 0x00002c000c0e7984 */ /* 0x001e240000000800 */
[----:B0----5:R-:W-:-:S05]  /*0e40*/  FADD R15, R13, R14 ;  /* 0x0000000e0d0f7221 */ /* 0x021fca0000000000 */
[----:B------:R-:W0:Y:S02]  /*0e50*/  ATOMS.CAST.SPIN P0, [R12+0x2c], R14, R15 ;  /* 0x00002c0e0c00758d */ /* 0x000e24000180000f */
[----:B0-----:R-:W-:Y:S05]  /*0e60*/  @!P0 BRA `(.L_x_82) ;  /* 0xfffffffc00f08947 */ /* 0x001fea000383ffff */
[----:B------:R-:W-:Y:S05]  /*0e70*/  BSYNC.RECONVERGENT B1 ;  /* 0x0000000000017941 */ /* 0x000fea0003800200 */
.L_x_81:
[----:B------:R-:W-:-:S04]  /*0e80*/  VIADD R15, R11, 0xc ;  /* 0x0000000c0b0f7836 */ /* 0x000fc80000000000 */
[----:B------:R-:W-:-:S05]  /*0e90*/  IMAD.WIDE.U32 R14, R15, 0x4, R6 ;  /* 0x000000040f0e7825 */ /* 0x000fca00078e0006 */
[----:B------:R0:W5:Y:S01]  /*0ea0*/  LDG.E R13, desc[UR6][R14.64] ;  /* 0x000000060e0d7981 */ /* 0x000162000c1e1900 */
[----:B------:R-:W-:Y:S01]  /*0eb0*/  BSSY.RECONVERGENT B1, `(.L_x_83) ;  /* 0x0000005000017945 */ /* 0x000fe20003800200 */
.L_x_84:
[----:B0-----:R-:W0:Y:S02]  /*0ec0*/  LDS R14, [R12+0x30] ;  /* 0x000030000c0e7984 */ /* 0x001e240000000800 */
[----:B0----5:R-:W-:-:S05]  /*0ed0*/  FADD R15, R13, R14 ;  /* 0x0000000e0d0f7221 */ /* 0x021fca0000000000 */
[----:B------:R-:W0:Y:S02]  /*0ee0*/  ATOMS.CAST.SPIN P0, [R12+0x30], R14, R15 ;  /* 0x0000300e0c00758d */ /* 0x000e24000180000f */
[----:B0-----:R-:W-:Y:S05]  /*0ef0*/  @!P0 BRA `(.L_x_84) ;  /* 0xfffffffc00f08947 */ /* 0x001fea000383ffff */
[----:B------:R-:W-:Y:S05]  /*0f00*/  BSYNC.RECONVERGENT B1 ;  /* 0x0000000000017941 */ /* 0x000fea0003800200 */
.L_x_83:
[----:B------:R-:W-:-:S05]  /*0f10*/  IADD3 R15, PT, PT, R11, 0xd, RZ ;  /* 0x0000000d0b0f7810 */ /* 0x000fca0007ffe0ff */
[----:B------:R-:W-:-:S05]  /*0f20*/  IMAD.WIDE.U32 R14, R15, 0x4, R6 ;  /* 0x000000040f0e7825 */ /* 0x000fca00078e0006 */
[----:B------:R0:W5:Y:S01]  /*0f30*/  LDG.E R13, desc[UR6][R14.64] ;  /* 0x000000060e0d7981 */ /* 0x000162000c1e1900 */
[----:B------:R-:W-:Y:S01]  /*0f40*/  BSSY.RECONVERGENT B1, `(.L_x_85) ;  /* 0x0000005000017945 */ /* 0x000fe20003800200 */
.L_x_86:
[----:B0-----:R-:W0:Y:S02]  /*0f50*/  LDS R14, [R12+0x34] ;  /* 0x000034000c0e7984 */ /* 0x001e240000000800 */
[----:B0----5:R-:W-:-:S05]  /*0f60*/  FADD R15, R13, R14 ;  /* 0x0000000e0d0f7221 */ /* 0x021fca0000000000 */
[----:B------:R-:W0:Y:S02]  /*0f70*/  ATOMS.CAST.SPIN P0, [R12+0x34], R14, R15 ;  /* 0x0000340e0c00758d */ /* 0x000e24000180000f */
[----:B0-----:R-:W-:Y:S05]  /*0f80*/  @!P0 BRA `(.L_x_86) ;  /* 0xfffffffc00f08947 */ /* 0x001fea000383ffff */
[----:B------:R-:W-:Y:S05]  /*0f90*/  BSYNC.RECONVERGENT B1 ;  /* 0x0000000000017941 */ /* 0x000fea0003800200 */
.L_x_85:
[----:B------:R-:W-:-:S05]  /*0fa0*/  IADD3 R15, PT, PT, R11, 0xe, RZ ;  /* 0x0000000e0b0f7810 */ /* 0x000fca0007ffe0ff */
[----:B------:R-:W-:-:S05]  /*0fb0*/  IMAD.WIDE.U32 R14, R15, 0x4, R6 ;  /* 0x000000040f0e7825 */ /* 0x000fca00078e0006 */
[----:B------:R0:W5:Y:S01]  /*0fc0*/  LDG.E R13, desc[UR6][R14.64] ;  /* 0x000000060e0d7981 */ /* 0x000162000c1e1900 */
[----:B------:R-:W-:Y:S01]  /*0fd0*/  BSSY.RECONVERGENT B1, `(.L_x_87) ;  /* 0x0000005000017945 */ /* 0x000fe20003800200 */
.L_x_88:
[----:B0-----:R-:W0:Y:S02]  /*0fe0*/  LDS R14, [R12+0x38] ;  /* 0x000038000c0e7984 */ /* 0x001e240000000800 */
[----:B0----5:R-:W-:-:S05]  /*0ff0*/  FADD R15, R13, R14 ;  /* 0x0000000e0d0f7221 */ /* 0x021fca0000000000 */
[----:B------:R-:W0:Y:S02]  /*1000*/  ATOMS.CAST.SPIN P0, [R12+0x38], R14, R15 ;  /* 0x0000380e0c00758d */ /* 0x000e24000180000f */
[----:B0-----:R-:W-:Y:S05]  /*1010*/  @!P0 BRA `(.L_x_88) ;  /* 0xfffffffc00f08947 */ /* 0x001fea000383ffff */
[----:B------:R-:W-:Y:S05]  /*1020*/  BSYNC.RECONVERGENT B1 ;  /* 0x0000000000017941 */ /* 0x000fea0003800200 */
.L_x_87:
[----:B------:R-:W-:-:S05]  /*1030*/  IADD3 R11, PT, PT, R11, 0xf, RZ ;  /* 0x0000000f0b0b7810 */ /* 0x000fca0007ffe0ff */
[----:B------:R-:W-:-:S05]  /*1040*/  IMAD.WIDE.U32 R6, R11, 0x4, R6 ;  /* 0x000000040b067825 */ /* 0x000fca00078e0006 */
[----:B------:R0:W5:Y:S01]  /*1050*/  LDG.E R11, desc[UR6][R6.64] ;  /* 0x00000006060b7981 */ /* 0x000162000c1e1900 */
[----:B------:R-:W-:Y:S01]  /*1060*/  BSSY.RECONVERGENT B1, `(.L_x_89) ;  /* 0x0000005000017945 */ /* 0x000fe20003800200 */
.L_x_90:
[----:B0-----:R-:W0:Y:S02]  /*1070*/  LDS R6, [R12+0x3c] ;  /* 0x00003c000c067984 */ /* 0x001e240000000800 */
[----:B0----5:R-:W-:-:S05]  /*1080*/  FADD R7, R11, R6 ;  /* 0x000000060b077221 */ /* 0x021fca0000000000 */
[----:B------:R-:W0:Y:S02]  /*1090*/  ATOMS.CAST.SPIN P0, [R12+0x3c], R6, R7 ;  /* 0x00003c060c00758d */ /* 0x000e240001800007 */
[----:B0-----:R-:W-:Y:S05]  /*10a0*/  @!P0 BRA `(.L_x_90) ;  /* 0xfffffffc00f08947 */ /* 0x001fea000383ffff */
[----:B------:R-:W-:Y:S05]  /*10b0*/  BSYNC.RECONVERGENT B1 ;  /* 0x0000000000017941 */ /* 0x000fea0003800200 */
.L_x_89:
[----:B------:R-:W-:-:S04]  /*10c0*/  IADD3 R9, PT, PT, R9, 0x10, RZ ;  /* 0x0000001009097810 */ /* 0x000fc80007ffe0ff */
[----:B------:R-:W-:-:S13]  /*10d0*/  ISETP.NE.AND P0, PT, R9, R8, PT ;  /* 0x000000080900720c */ /* 0x000fda0003f05270 */
[----:B------:R-:W-:Y:S05]  /*10e0*/  @P0 BRA `(.L_x_91) ;  /* 0xfffffff400a00947 */ /* 0x000fea000383ffff */
.L_x_58:
[----:B------:R-:W-:-:S13]  /*10f0*/  LOP3.LUT P0, R6, R5, 0xf, RZ, 0xc0, !PT ;  /* 0x0000000f05067812 */ /* 0x000fda000780c0ff */
[----:B------:R-:W-:Y:S05]  /*1100*/  @!P0 BRA `(.L_x_57) ;  /* 0x0000000800648947 */ /* 0x000fea0003800000 */
[----:B------:R-:W-:Y:S02]  /*1110*/  ISETP.GE.U32.AND P0, PT, R6, 0x8, PT ;  /* 0x000000080600780c */ /* 0x000fe40003f06070 */
[----:B-1----:R-:W-:-:S11]  /*1120*/  LOP3.LUT R11, R5, 0x7, RZ, 0xc0, !PT ;  /* 0x00000007050b7812 */ /* 0x002fd600078ec0ff */
[----:B------:R-:W-:Y:S05]  /*1130*/  @!P0 BRA `(.L_x_92) ;  /* 0x00000004003c8947 */ /* 0x000fea0003800000 */
[----:B------:R-:W0:Y:S01]  /*1140*/  LDC.64 R6, c[0x0][0x380] ;  /* 0x0000e000ff067b82 */ /* 0x000e220000000a00 */
[----:B---34-:R-:W-:-:S04]  /*1150*/  IMAD R9, R2, R5, R8 ;  /* 0x0000000502097224 */ /* 0x018fc800078e0208 */
[----:B0-----:R-:W-:-:S05]  /*1160*/  IMAD.WIDE.U32 R12, R9, 0x4, R6 ;  /* 0x00000004090c7825 */ /* 0x001fca00078e0006 */
[----:B------:R0:W5:Y:S01]  /*1170*/  LDG.E R15, desc[UR6][R12.64] ;  /* 0x000000060c0f7981 */ /* 0x000162000c1e1900 */
[----:B------:R-:W1:Y:S01]  /*1180*/  S2UR UR5, SR_CgaCtaId ;  /* 0x00000000000579c3 */ /* 0x000e620000008800 */
[----:B------:R-:W-:Y:S01]  /*1190*/  UMOV UR4, 0x400 ;  /* 0x0000040000047882 */ /* 0x000fe20000000000 */
[----:B------:R-:W-:Y:S01]  /*11a0*/  IMAD R10, R4, R5, R8 ;  /* 0x00000005040a7224 */ /* 0x000fe200078e0208 */
[----:B------:R-:W-:Y:S01]  /*11b0*/  BSSY.RECONVERGENT B1, `(.L_x_93) ;  /* 0x0000007000017945 */ /* 0x000fe20003800200 */
[----:B-1----:R-:W-:-:S06]  /*11c0*/  ULEA UR4, UR5, UR4, 0x18 ;  /* 0x0000000405047291 */ /* 0x002fcc000f8ec0ff */
[----:B0-----:R-:W-:-:S07]  /*11d0*/  LEA R10, R10, UR4, 0x2 ;  /* 0x000000040a0a7c11 */ /* 0x001fce000f8e10ff */
.L_x_94:
[----:B------:R-:W0:Y:S02]  /*11e0*/  LDS R12, [R10] ;  /* 0x000000000a0c7984 */ /* 0x000e240000000800 */
[----:B0----5:R-:W-:-:S05]  /*11f0*/  FADD R13, R15, R12 ;  /* 0x0000000c0f0d7221 */ /* 0x021fca0000000000 */
[----:B------:R-:W0:Y:S02]  /*1200*/  ATOMS.CAST.SPIN P0, [R10], R12, R13 ;  /* 0x0000000c0a00758d */ /* 0x000e24000180000d */
[----:B0-----:R-:W-:Y:S05]  /*1210*/  @!P0 BRA `(.L_x_94) ;  /* 0xfffffffc00f08947 */ /* 0x001fea000383ffff */
[----:B------:R-:W-:Y:S05]  /*1220*/  BSYNC.RECONVERGENT B1 ;  /* 0x0000000000017941 */ /* 0x000fea0003800200 */
.L_x_93:
[----:B------:R-:W-:-:S04]  /*1230*/  VIADD R13, R9, 0x1 ;  /* 0x00000001090d7836 */ /* 0x000fc80000000000 */
[----:B------:R-:W-:-:S05]  /*1240*/  IMAD.WIDE.U32 R12, R13, 0x4, R6 ;  /* 0x000000040d0c7825 */ /* 0x000fca00078e0006 */
[----:B------:R0:W5:Y:S01]  /*1250*/  LDG.E R15, desc[UR6][R12.64] ;  /* 0x000000060c0f7981 */ /* 0x000162000c1e1900 */
[----:B------:R-:W-:Y:S01]  /*1260*/  BSSY.RECONVERGENT B1, `(.L_x_95) ;  /* 0x0000005000017945 */ /* 0x000fe20003800200 */
.L_x_96:
[----:B0-----:R-:W0:Y:S02]  /*1270*/  LDS R12, [R10+0x4] ;  /* 0x000004000a0c7984 */ /* 0x001e240000000800 */
[----:B0----5:R-:W-:-:S05]  /*1280*/  FADD R13, R15, R12 ;  /* 0x0000000c0f0d7221 */ /* 0x021fca0000000000 */
[----:B------:R-:W0:Y:S02]  /*1290*/  ATOMS.CAST.SPIN P0, [R10+0x4], R12, R13 ;  /* 0x0000040c0a00758d */ /* 0x000e24000180000d */
[----:B0-----:R-:W-:Y:S05]  /*12a0*/  @!P0 BRA `(.L_x_96) ;  /* 0xfffffffc00f08947 */ /* 0x001fea000383ffff */
[----:B------:R-:W-:Y:S05]  /*12b0*/  BSYNC.RECONVERGENT B1 ;  /* 0x0000000000017941 */ /* 0x000fea0003800200 */
.L_x_95:
[----:B------:R-:W-:-:S05]  /*12c0*/  IADD3 R13, PT, PT, R9, 0x2, RZ ;  /* 0x00000002090d7810 */ /* 0x000fca0007ffe0ff */
[----:B------:R-:W-:-:S05]  /*12d0*/  IMAD.WIDE.U32 R12, R13, 0x4, R6 ;  /* 0x000000040d0c7825 */ /* 0x000fca00078e0006 */
[----:B------:R0:W5:Y:S01]  /*12e0*/  LDG.E R15, desc[UR6][R12.64] ;  /* 0x000000060c0f7981 */ /* 0x000162000c1e1900 */
[----:B------:R-:W-:Y:S01]  /*12f0*/  BSSY.RECONVERGENT B1, `(.L_x_97) ;  /* 0x0000005000017945 */ /* 0x000fe20003800200 */
.L_x_98:
[----:B0-----:R-:W0:Y:S02]  /*1300*/  LDS R12, [R10+0x8] ;  /* 0x000008000a0c7984 */ /* 0x001e240000000800 */
[----:B0----5:R-:W-:-:S05]  /*1310*/  FADD R13, R15, R12 ;  /* 0x0000000c0f0d7221 */ /* 0x021fca0000000000 */
[----:B------:R-:W0:Y:S02]  /*1320*/  ATOMS.CAST.SPIN P0, [R10+0x8], R12, R13 ;  /* 0x0000080c0a00758d */ /* 0x000e24000180000d */
[----:B0-----:R-:W-:Y:S05]  /*1330*/  @!P0 BRA `(.L_x_98) ;  /* 0xfffffffc00f08947 */ /* 0x001fea000383ffff */
[----:B------:R-:W-:Y:S05]  /*1340*/  BSYNC.RECONVERGENT B1 ;  /* 0x0000000000017941 */ /* 0x000fea0003800200 */
.L_x_97:
[----:B------:R-:W-:-:S05]  /*1350*/  IADD3 R13, PT, PT, R9, 0x3, RZ ;  /* 0x00000003090d7810 */ /* 0x000fca0007ffe0ff */
[----:B------:R-:W-:-:S05]  /*1360*/  IMAD.WIDE.U32 R12, R13, 0x4, R6 ;  /* 0x000000040d0c7825 */ /* 0x000fca00078e0006 */
[----:B------:R0:W5:Y:S01]  /*1370*/  LDG.E R15, desc[UR6][R12.64] ;  /* 0x000000060c0f7981 */ /* 0x000162000c1e1900 */
[----:B------:R-:W-:Y:S01]  /*1380*/  BSSY.RECONVERGENT B1, `(.L_x_99) ;  /* 0x0000005000017945 */ /* 0x000fe20003800200 */
.L_x_100:
[----:B0-----:R-:W0:Y:S02]  /*1390*/  LDS R12, [R10+0xc] ;  /* 0x00000c000a0c7984 */ /* 0x001e240000000800 */
[----:B0----5:R-:W-:-:S05]  /*13a0*/  FADD R13, R15, R12 ;  /* 0x0000000c0f0d7221 */ /* 0x021fca0000000000 */
[----:B------:R-:W0:Y:S02]  /*13b0*/  ATOMS.CAST.SPIN P0, [R10+0xc], R12, R13 ;  /* 0x00000c0c0a00758d */ /* 0x000e24000180000d */
[----:B0-----:R-:W-:Y:S05]  /*13c0*/  @!P0 BRA `(.L_x_100) ;  /* 0xfffffffc00f08947 */ /* 0x001fea000383ffff */
[----:B------:R-:W-:Y:S05]  /*13d0*/  BSYNC.RECONVERGENT B1 ;  /* 0x0000000000017941 */ /* 0x000fea0003800200 */
.L_x_99:
[----:B------:R-:W-:-:S05]  /*13e0*/  IADD3 R13, PT, PT, R9, 0x4, RZ ;  /* 0x00000004090d7810 */ /* 0x000fca0007ffe0ff */
[----:B------:R-:W-:-:S05]  /*13f0*/  IMAD.WIDE.U32 R12, R13, 0x4, R6 ;  /* 0x000000040d0c7825 */ /* 0x000fca00078e0006 */
[----:B------:R0:W5:Y:S01]  /*1400*/  LDG.E R15, desc[UR6][R12.64] ;  /* 0x000000060c0f7981 */ /* 0x000162000c1e1900 */
[----:B------:R-:W-:Y:S01]  /*1410*/  BSSY.RECONVERGENT B1, `(.L_x_101) ;  /* 0x0000005000017945 */ /* 0x000fe20003800200 */
.L_x_102:
[----:B0-----:R-:W0:Y:S02]  /*1420*/  LDS R12, [R10+0x10] ;  /* 0x000010000a0c7984 */ /* 0x001e240000000800 */
[----:B0----5:R-:W-:-:S05]  /*1430*/  FADD R13, R15, R12 ;  /* 0x0000000c0f0d7221 */ /* 0x021fca0000000000 */
[----:B------:R-:W0:Y:S02]  /*1440*/  ATOMS.CAST.SPIN P0, [R10+0x10], R12, R13 ;  /* 0x0000100c0a00758d */ /* 0x000e24000180000d */
[----:B0-----:R-:W-:Y:S05]  /*1450*/  @!P0 BRA `(.L_x_102) ;  /* 0xfffffffc00f08947 */ /* 0x001fea000383ffff */
[----:B------:R-:W-:Y:S05]  /*1460*/  BSYNC.RECONVERGENT B1 ;  /* 0x0000000000017941 */ /* 0x000fea0003800200 */
.L_x_101:
[----:B------:R-:W-:-:S05]  /*1470*/  IADD3 R13, PT, PT, R9, 0x5, RZ ;  /* 0x00000005090d7810 */ /* 0x000fca0007ffe0ff */
[----:B------:R-:W-:-:S05]  /*1480*/  IMAD.WIDE.U32 R12, R13, 0x4, R6 ;  /* 0x000000040d0c7825 */ /* 0x000fca00078e0006 */
[----:B------:R0:W5:Y:S01]  /*1490*/  LDG.E R15, desc[UR6][R12.64] ;  /* 0x000000060c0f7981 */ /* 0x000162000c1e1900 */
[----:B------:R-:W-:Y:S01]  /*14a0*/  BSSY.RECONVERGENT B1, `(.L_x_103) ;  /* 0x0000005000017945 */ /* 0x000fe20003800200 */
.L_x_104:
[----:B0-----:R-:W0:Y:S02]  /*14b0*/  LDS R12, [R10+0x14] ;  /* 0x000014000a0c7984 */ /* 0x001e240000000800 */
[----:B0----5:R-:W-:-:S05]  /*14c0*/  FADD R13, R15, R12 ;  /* 0x0000000c0f0d7221 */ /* 0x021fca0000000000 */
[----:B------:R-:W0:Y:S02]  /*14d0*/  ATOMS.CAST.SPIN P0, [R10+0x14], R12, R13 ;  /* 0x0000140c0a00758d */ /* 0x000e24000180000d */
[----:B0-----:R-:W-:Y:S05]  /*14e0*/  @!P0 BRA `(.L_x_104) ;  /* 0xfffffffc00f08947 */ /* 0x001fea000383ffff */
[----:B------:R-:W-:Y:S05]  /*14f0*/  BSYNC.RECONVERGENT B1 ;  /* 0x0000000000017941 */ /* 0x000fea0003800200 */
.L_x_103:
[----:B------:R-:W-:-:S04]  /*1500*/  VIADD R13, R9, 0x6 ;  /* 0x00000006090d7836 */ /* 0x000fc80000000000 */
[----:B------:R-:W-:-:S05]  /*1510*/  IMAD.WIDE.U32 R12, R13, 0x4, R6 ;  /* 0x000000040d0c7825 */ /* 0x000fca00078e0006 */
[----:B------:R0:W5:Y:S01]  /*1520*/  LDG.E R15, desc[UR6][R12.64] ;  /* 0x000000060c0f7981 */ /* 0x000162000c1e1900 */
[----:B------:R-:W-:Y:S01]  /*1530*/  BSSY.RECONVERGENT B1, `(.L_x_105) ;  /* 0x0000005000017945 */ /* 0x000fe20003800200 */
.L_x_106:
[----:B0-----:R-:W0:Y:S02]  /*1540*/  LDS R12, [R10+0x18] ;  /* 0x000018000a0c7984 */ /* 0x001e240000000800 */
[----:B0----5:R-:W-:-:S05]  /*1550*/  FADD R13, R15, R12 ;  /* 0x0000000c0f0d7221 */ /* 0x021fca0000000000 */
[----:B------:R-:W0:Y:S02]  /*1560*/  ATOMS.CAST.SPIN P0, [R10+0x18], R12, R13 ;  /* 0x0000180c0a00758d */ /* 0x000e24000180000d */
[----:B0-----:R-:W-:Y:S05]  /*1570*/  @!P0 BRA `(.L_x_106) ;  /* 0xfffffffc00f08947 */ /* 0x001fea000383ffff */
[----:B------:R-:W-:Y:S05]  /*1580*/  BSYNC.RECONVERGENT B1 ;  /* 0x0000000000017941 */ /* 0x000fea0003800200 */
.L_x_105:
[----:B------:R-:W-:-:S05]  /*1590*/  IADD3 R9, PT, PT, R9, 0x7, RZ ;  /* 0x0000000709097810 */ /* 0x000fca0007ffe0ff */
[----:B------:R-:W-:-:S05]  /*15a0*/  IMAD.WIDE.U32 R6, R9, 0x4, R6 ;  /* 0x0000000409067825 */ /* 0x000fca00078e0006 */
[----:B------:R0:W5:Y:S01]  /*15b0*/  LDG.E R9, desc[UR6][R6.64] ;  /* 0x0000000606097981 */ /* 0x000162000c1e1900 */
[----:B------:R-:W-:Y:S01]  /*15c0*/  BSSY.RECONVERGENT B1, `(.L_x_107) ;  /* 0x0000005000017945 */ /* 0x000fe20003800200 */
.L_x_108:
[----:B0-----:R-:W0:Y:S02]  /*15d0*/  LDS R6, [R10+0x1c] ;  /* 0x00001c000a067984 */ /* 0x001e240000000800 */
[----:B0----5:R-:W-:-:S05]  /*15e0*/  FADD R7, R9, R6 ;  /* 0x0000000609077221 */ /* 0x021fca0000000000 */
[----:B------:R-:W0:Y:S02]  /*15f0*/  ATOMS.CAST.SPIN P0, [R10+0x1c], R6, R7 ;  /* 0x00001c060a00758d */ /* 0x000e240001800007 */
[----:B0-----:R-:W-:Y:S05]  /*1600*/  @!P0 BRA `(.L_x_108) ;  /* 0xfffffffc00f08947 */ /* 0x001fea000383ffff */
[----:B------:R-:W-:Y:S05]  /*1610*/  BSYNC.RECONVERGENT B1 ;  /* 0x0000000000017941 */ /* 0x000fea0003800200 */
.L_x_107:
[----:B------:R-:W-:-:S07]  /*1620*/  IADD3 R8, PT, PT, R8, 0x8, RZ ;  /* 0x0000000808087810 */ /* 0x000fce0007ffe0ff */
.L_x_92:
[----:B------:R-:W-:-:S13]  /*1630*/  ISETP.NE.AND P0, PT, R11, RZ, PT ;  /* 0x000000ff0b00720c */ /* 0x000fda0003f05270 */
[----:B------:R-:W-:Y:S05]  /*1640*/  @!P0 BRA `(.L_x_57) ;  /* 0x0000000400148947 */ /* 0x000fea0003800000 */
[----:B------:R-:W-:Y:S02]  /*1650*/  ISETP.GE.U32.AND P0, PT, R11, 0x4, PT ;  /* 0x000000040b00780c */ /* 0x000fe40003f06070 */
[----:B---34-:R-:W-:-:S11]  /*1660*/  LOP3.LUT R9, R5, 0x3, RZ, 0xc0, !PT ;  /* 0x0000000305097812 */ /* 0x018fd600078ec0ff */
[----:B------:R-:W-:Y:S05]  /*1670*/  @!P0 BRA `(.L_x_109) ;  /* 0x0000000000ac8947 */ /* 0x000fea0003800000 */
[----:B------:R-:W0:Y:S01]  /*1680*/  LDC.64 R6, c[0x0][0x380] ;  /* 0x0000e000ff067b82 */ /* 0x000e220000000a00 */
[----:B------:R-:W-:-:S04]  /*1690*/  IMAD R11, R2, R5, R8 ;  /* 0x00000005020b7224 */ /* 0x000fc800078e0208 */
        /* <DEDUP_REMOVED lines=8> */
.L_x_111:
[----:B------:R-:W0:Y:S02]  /*1720*/  LDS R12, [R5] ;  /* 0x00000000050c7984 */ /* 0x000e240000000800 */
[----:B0----5:R-:W-:-:S05]  /*1730*/  FADD R13, R15, R12 ;  /* 0x0000000c0f0d7221 */ /* 0x021fca0000000000 */
[----:B------:R-:W0:Y:S02]  /*1740*/  ATOMS.CAST.SPIN P0, [R5], R12, R13 ;  /* 0x0000000c0500758d */ /* 0x000e24000180000d */
[----:B0-----:R-:W-:Y:S05]  /*1750*/  @!P0 BRA `(.L_x_111) ;  /* 0xfffffffc00f08947 */ /* 0x001fea000383ffff */
[----:B------:R-:W-:Y:S05]  /*1760*/  BSYNC.RECONVERGENT B1 ;  /* 0x0000000000017941 */ /* 0x000fea0003800200 */
.L_x_110:
[----:B------:R-:W-:-:S05]  /*1770*/  IADD3 R13, PT, PT, R11, 0x1, RZ ;  /* 0x000000010b0d7810 */ /* 0x000fca0007ffe0ff */
[----:B------:R-:W-:-:S05]  /*1780*/  IMAD.WIDE.U32 R12, R13, 0x4, R6 ;  /* 0x000000040d0c7825 */ /* 0x000fca00078e0006 */
[----:B------:R0:W5:Y:S01]  /*1790*/  LDG.E R15, desc[UR6][R12.64] ;  /* 0x000000060c0f7981 */ /* 0x000162000c1e1900 */
[----:B------:R-:W-:Y:S01]  /*17a0*/  BSSY.RECONVERGENT B1, `(.L_x_112) ;  /* 0x0000005000017945 */ /* 0x000fe20003800200 */
.L_x_113:
[----:B0-----:R-:W0:Y:S02]  /*17b0*/  LDS R12, [R5+0x4] ;  /* 0x00000400050c7984 */ /* 0x001e240000000800 */
[----:B0----5:R-:W-:-:S05]  /*17c0*/  FADD R13, R15, R12 ;  /* 0x0000000c0f0d7221 */ /* 0x021fca0000000000 */
[----:B------:R-:W0:Y:S02]  /*17d0*/  ATOMS.CAST.SPIN P0, [R5+0x4], R12, R13 ;  /* 0x0000040c0500758d */ /* 0x000e24000180000d */
[----:B0-----:R-:W-:Y:S05]  /*17e0*/  @!P0 BRA `(.L_x_113) ;  /* 0xfffffffc00f08947 */ /* 0x001fea000383ffff */
[----:B------:R-:W-:Y:S05]  /*17f0*/  BSYNC.RECONVERGENT B1 ;  /* 0x0000000000017941 */ /* 0x000fea0003800200 */
.L_x_112:
[----:B------:R-:W-:-:S05]  /*1800*/  IADD3 R13, PT, PT, R11, 0x2, RZ ;  /* 0x000000020b0d7810 */ /* 0x000fca0007ffe0ff */
[----:B------:R-:W-:-:S05]  /*1810*/  IMAD.WIDE.U32 R12, R13, 0x4, R6 ;  /* 0x000000040d0c7825 */ /* 0x000fca00078e0006 */
[----:B------:R0:W5:Y:S01]  /*1820*/  LDG.E R15, desc[UR6][R12.64] ;  /* 0x000000060c0f7981 */ /* 0x000162000c1e1900 */
[----:B------:R-:W-:Y:S01]  /*1830*/  BSSY.RECONVERGENT B1, `(.L_x_114) ;  /* 0x0000005000017945 */ /* 0x000fe20003800200 */
.L_x_115:
[----:B0-----:R-:W0:Y:S02]  /*1840*/  LDS R12, [R5+0x8] ;  /* 0x00000800050c7984 */ /* 0x001e240000000800 */
[----:B0----5:R-:W-:-:S05]  /*1850*/  FADD R13, R15, R12 ;  /* 0x0000000c0f0d7221 */ /* 0x021fca0000000000 */
[----:B------:R-:W0:Y:S02]  /*1860*/  ATOMS.CAST.SPIN P0, [R5+0x8], R12, R13 ;  /* 0x0000080c0500758d */ /* 0x000e24000180000d */
[----:B0-----:R-:W-:Y:S05]  /*1870*/  @!P0 BRA `(.L_x_115) ;  /* 0xfffffffc00f08947 */ /* 0x001fea000383ffff */
[----:B------:R-:W-:Y:S05]  /*1880*/  BSYNC.RECONVERGENT B1 ;  /* 0x0000000000017941 */ /* 0x000fea0003800200 */
.L_x_114:
[----:B------:R-:W-:-:S04]  /*1890*/  VIADD R11, R11, 0x3 ;  /* 0x000000030b0b7836 */ /* 0x000fc80000000000 */
[----:B------:R-:W-:-:S05]  /*18a0*/  IMAD.WIDE.U32 R6, R11, 0x4, R6 ;  /* 0x000000040b067825 */ /* 0x000fca00078e0006 */
[----:B------:R0:W5:Y:S01]  /*18b0*/  LDG.E R11, desc[UR6][R6.64] ;  /* 0x00000006060b7981 */ /* 0x000162000c1e1900 */
[----:B------:R-:W-:Y:S01]  /*18c0*/  BSSY.RECONVERGENT B1, `(.L_x_116) ;  /* 0x0000005000017945 */ /* 0x000fe20003800200 */
.L_x_117:
[----:B0-----:R-:W0:Y:S02]  /*18d0*/  LDS R6, [R5+0xc] ;  /* 0x00000c0005067984 */ /* 0x001e240000000800 */
[----:B0----5:R-:W-:-:S05]  /*18e0*/  FADD R7, R11, R6 ;  /* 0x000000060b077221 */ /* 0x021fca0000000000 */
[----:B------:R-:W0:Y:S02]  /*18f0*/  ATOMS.CAST.SPIN P0, [R5+0xc], R6, R7 ;  /* 0x00000c060500758d */ /* 0x000e240001800007 */
[----:B0-----:R-:W-:Y:S05]  /*1900*/  @!P0 BRA `(.L_x_117) ;  /* 0xfffffffc00f08947 */ /* 0x001fea000383ffff */
[----:B------:R-:W-:Y:S05]  /*1910*/  BSYNC.RECONVERGENT B1 ;  /* 0x0000000000017941 */ /* 0x000fea0003800200 */
.L_x_116:
[----:B------:R-:W-:-:S07]  /*1920*/  IADD3 R8, PT, PT, R8, 0x4, RZ ;  /* 0x0000000408087810 */ /* 0x000fce0007ffe0ff */
.L_x_109:
[----:B------:R-:W-:-:S13]  /*1930*/  ISETP.NE.AND P0, PT, R9, RZ, PT ;  /* 0x000000ff0900720c */ /* 0x000fda0003f05270 */
[----:B------:R-:W-:Y:S05]  /*1940*/  @!P0 BRA `(.L_x_57) ;  /* 0x0000000000548947 */ /* 0x000fea0003800000 */
[----:B------:R-:W0:Y:S01]  /*1950*/  S2R R6, SR_CgaCtaId ;  /* 0x0000000000067919 */ /* 0x000e220000008800 */
[----:B------:R-:W-:Y:S02]  /*1960*/  MOV R5, 0x400 ;  /* 0x0000040000057802 */ /* 0x000fe40000000f00 */
[----:B------:R-:W-:Y:S02]  /*1970*/  MOV R10, RZ ;  /* 0x000000ff000a7202 */ /* 0x000fe40000000f00 */
[----:B0-----:R-:W-:-:S07]  /*1980*/  LEA R12, R6, R5, 0x18 ;  /* 0x00000005060c7211 */ /* 0x001fce00078ec0ff */
.L_x_120:
[----:B------:R-:W0:Y:S01]  /*1990*/  LDC.64 R6, c[0x0][0x380] ;  /* 0x0000e000ff067b82 */ /* 0x000e220000000a00 */
[----:B------:R-:W1:Y:S02]  /*19a0*/  LDCU UR4, c[0x0][0x3a4] ;  /* 0x00007480ff0477ac */ /* 0x000e640008000800 */
[----:B-1----:R-:W-:-:S04]  /*19b0*/  IMAD R5, R2, UR4, R8 ;  /* 0x0000000402057c24 */ /* 0x002fc8000f8e0208 */
[----:B0-----:R-:W-:-:S05]  /*19c0*/  IMAD.WIDE.U32 R6, R5, 0x4, R6 ;  /* 0x0000000405067825 */ /* 0x001fca00078e0006 */
[----:B------:R0:W5:Y:S01]  /*19d0*/  LDG.E R11, desc[UR6][R6.64] ;  /* 0x00000006060b7981 */ /* 0x000162000c1e1900 */
[----:B------:R-:W-:Y:S01]  /*19e0*/  IMAD R5, R4, UR4, R8 ;  /* 0x0000000404057c24 */ /* 0x000fe2000f8e0208 */
[----:B------:R-:W-:Y:S04]  /*19f0*/  BSSY.RECONVERGENT B1, `(.L_x_118) ;  /* 0x0000006000017945 */ /* 0x000fe80003800200 */
[----:B------:R-:W-:-:S07]  /*1a00*/  LEA R5, R5, R12, 0x2 ;  /* 0x0000000c05057211 */ /* 0x000fce00078e10ff */
.L_x_119:
[----:B0-----:R-:W0:Y:S02]  /*1a10*/  LDS R6, [R5] ;  /* 0x0000000005067984 */ /* 0x001e240000000800 */
[----:B0----5:R-:W-:-:S05]  /*1a20*/  FADD R7, R11, R6 ;  /* 0x000000060b077221 */ /* 0x021fca0000000000 */
[----:B------:R-:W0:Y:S02]  /*1a30*/  ATOMS.CAST.SPIN P0, [R5], R6, R7 ;  /* 0x000000060500758d */ /* 0x000e240001800007 */
[----:B0-----:R-:W-:Y:S05]  /*1a40*/  @!P0 BRA `(.L_x_119) ;  /* 0xfffffffc00f08947 */ /* 0x001fea000383ffff */
[----:B------:R-:W-:Y:S05]  /*1a50*/  BSYNC.RECONVERGENT B1 ;  /* 0x0000000000017941 */ /* 0x000fea0003800200 */
.L_x_118:
[----:B------:R-:W-:Y:S01]  /*1a60*/  IADD3 R10, PT, PT, R10, 0x1, RZ ;  /* 0x000000010a0a7810 */ /* 0x000fe20007ffe0ff */
[----:B------:R-:W-:-:S03]  /*1a70*/  VIADD R8, R8, 0x1 ;  /* 0x0000000108087836 */ /* 0x000fc60000000000 */
[----:B------:R-:W-:-:S13]  /*1a80*/  ISETP.NE.AND P0, PT, R10, R9, PT ;  /* 0x000000090a00720c */ /* 0x000fda0003f05270 */
[----:B------:R-:W-:Y:S05]  /*1a90*/  @P0 BRA `(.L_x_120) ;  /* 0xfffffffc00bc0947 */ /* 0x000fea000383ffff */
.L_x_57:
[----:B------:R-:W-:Y:S05]  /*1aa0*/  BSYNC.RECONVERGENT B0 ;  /* 0x0000000000007941 */ /* 0x000fea0003800200 */
.L_x_56:
[----:B------:R-:W0:Y:S01]  /*1ab0*/  LDCU UR5, c[0x0][0x3a8] ;  /* 0x00007500ff0577ac */ /* 0x000e220008000800 */
[----:B------:R-:W-:Y:S01]  /*1ac0*/  BAR.SYNC.DEFER_BLOCKING 0x0 ;  /* 0x0000000000007b1d */ /* 0x000fe20000010000 */
[----:B0-----:R-:W-:-:S13]  /*1ad0*/  ISETP.GE.U32.AND P0, PT, R17, UR5, PT ;  /* 0x0000000511007c0c */ /* 0x001fda000bf06070 */
[----:B------:R-:W-:Y:S05]  /*1ae0*/  @P0 EXIT ;  /* 0x000000000000094d */ /* 0x000fea0003800000 */
[----:B------:R-:W0:Y:S01]  /*1af0*/  S2R R5, SR_CgaCtaId ;  /* 0x0000000000057919 */ /* 0x000e220000008800 */
[----:B------:R-:W5:Y:S01]  /*1b00*/  LDCU UR4, c[0x0][0x3a4] ;  /* 0x00007480ff0477ac */ /* 0x000f620008000800 */
[----:B------:R-:W-:Y:S01]  /*1b10*/  MOV R16, 0x400 ;  /* 0x0000040000107802 */ /* 0x000fe20000000f00 */
[----:B-----5:R-:W-:-:S03]  /*1b20*/  UISETP.NE.AND UP0, UPT, UR4, URZ, UPT ;  /* 0x000000ff0400728c */ /* 0x020fc6000bf05270 */
[----:B0-----:R-:W-:-:S04]  /*1b30*/  LEA R16, R5, R16, 0x18 ;  /* 0x0000001005107211 */ /* 0x001fc800078ec0ff */
[----:B------:R-:W-:Y:S02]  /*1b40*/  LEA R18, R3, R16, 0x2 ;  /* 0x0000001003127211 */ /* 0x000fe400078e10ff */
[----:B------:R-:W-:Y:S05]  /*1b50*/  BRA.U UP0, `(.L_x_121) ;  /* 0x0000000100247547 */ /* 0x000fea000b800000 */
[----:B------:R-:W0:Y:S02]  /*1b60*/  LDC.64 R4, c[0x0][0x398] ;  /* 0x0000e600ff047b82 */ /* 0x000e240000000a00 */
.L_x_122:
[C---:B------:R-:W-:Y:S01]  /*1b70*/  LEA R6, R17.reuse, R18, 0x2 ;  /* 0x0000001211067211 */ /* 0x040fe200078e10ff */
[----:B0-----:R-:W-:-:S04]  /*1b80*/  IMAD.WIDE R2, R17, 0x4, R4 ;  /* 0x0000000411027825 */ /* 0x001fc800078e0204 */
[----:B------:R-:W0:Y:S01]  /*1b90*/  LDS R7, [R6] ;  /* 0x0000000006077984 */ /* 0x000e220000000800 */
[----:B------:R-:W-:-:S04]  /*1ba0*/  IADD3 R17, PT, PT, R0, R17, RZ ;  /* 0x0000001100117210 */ /* 0x000fc80007ffe0ff */
[----:B------:R-:W-:Y:S01]  /*1bb0*/  ISETP.GE.U32.AND P0, PT, R17, UR5, PT ;  /* 0x0000000511007c0c */ /* 0x000fe2000bf06070 */
[----:B0-----:R0:W-:-:S12]  /*1bc0*/  REDG.E.ADD.STRONG.GPU desc[UR6][R2.64], R7 ;  /* 0x000000070200798e */ /* 0x0011d8000c12e106 */
[----:B------:R-:W-:Y:S05]  /*1bd0*/  @!P0 BRA `(.L_x_122) ;  /* 0xfffffffc00e48947 */ /* 0x000fea000383ffff */
[----:B------:R-:W-:Y:S05]  /*1be0*/  EXIT ;  /* 0x000000000000794d */ /* 0x000fea0003800000 */
.L_x_121:
[----:B------:R-:W-:Y:S02]  /*1bf0*/  ULOP3.LUT UR8, UR4, 0x7, URZ, 0xc0, !UPT ;  /* 0x0000000704087892 */ /* 0x000fe4000f8ec0ff */
[----:B------:R-:W-:Y:S02]  /*1c00*/  ULOP3.LUT UR9, UR4, 0x3, URZ, 0xc0, !UPT ;  /* 0x0000000304097892 */ /* 0x000fe4000f8ec0ff */
[----:B------:R-:W-:Y:S02]  /*1c10*/  UIADD3 UR5, UPT, UPT, UR8, -0x1, URZ ;  /* 0xffffffff08057890 */ /* 0x000fe4000fffe0ff */
[----:B------:R-:W-:Y:S02]  /*1c20*/  ULOP3.LUT UR4, UR4, 0xfffffff8, URZ, 0xc0, !UPT ;  /* 0xfffffff804047892 */ /* 0x000fe4000f8ec0ff */
[----:B------:R-:W-:-:S11]  /*1c30*/  UISETP.GE.U32.AND UP0, UPT, UR5, 0x3, UPT ;  /* 0x000000030500788c */ /* 0x000fd6000bf06070 */
.L_x_128:
[C---:B01----:R-:W-:Y:S01]  /*1c40*/  LEA R4, R17.reuse, R18, 0x2 ;  /* 0x0000001211047211 */ /* 0x043fe200078e10ff */
[----:B------:R-:W0:Y:S04]  /*1c50*/  LDC R20, c[0x0][0x3a4] ;  /* 0x0000e900ff147b82 */ /* 0x000e280000000800 */
[----:B------:R-:W5:Y:S04]  /*1c60*/  LDS R5, [R4] ;  /* 0x0000000004057984 */ /* 0x000f680000000800 */
[----:B------:R-:W1:Y:S01]  /*1c70*/  LDC.64 R2, c[0x0][0x398] ;  /* 0x0000e600ff027b82 */ /* 0x000e620000000a00 */
[----:B------:R-:W-:Y:S01]  /*1c80*/  IMAD.MOV.U32 R8, RZ, RZ, RZ ;  /* 0x000000ffff087224 */ /* 0x000fe200078e00ff */
[----:B0-----:R-:W-:Y:S01]  /*1c90*/  ISETP.GE.U32.AND P0, PT, R20, 0x8, PT ;  /* 0x000000081400780c */ /* 0x001fe20003f06070 */
[----:B-1----:R-:W-:-:S05]  /*1ca0*/  IMAD.WIDE R2, R17, 0x4, R2 ;  /* 0x0000000411027825 */ /* 0x002fca00078e0202 */
[----:B-----5:R0:W-:Y:S07]  /*1cb0*/  REDG.E.ADD.STRONG.GPU desc[UR6][R2.64], R5 ;  /* 0x000000050200798e */ /* 0x0201ee000c12e106 */
[----:B------:R-:W-:Y:S05]  /*1cc0*/  @!P0 BRA `(.L_x_123) ;  /* 0x00000000009c8947 */ /* 0x000fea0003800000 */
[----:B0-----:R-:W0:Y:S01]  /*1cd0*/  LDC.64 R2, c[0x0][0x390] ;  /* 0x0000e400ff027b82 */ /* 0x001e220000000a00 */
[----:B------:R-:W-:-:S07]  /*1ce0*/  HFMA2 R19, -RZ, RZ, 0, 0 ;  /* 0x00000000ff137431 */ /* 0x000fce00000001ff */
.L_x_124:
[----:B--2---:R-:W-:Y:S02]  /*1cf0*/  IMAD R5, R17, R20, R19 ;  /* 0x0000001411057224 */ /* 0x004fe400078e0213 */
[----:B------:R-:W-:Y:S02]  /*1d00*/  VIADD R19, R19, 0x8 ;  /* 0x0000000813137836 */ /* 0x000fe40000000000 */
[C-C-:B0-----:R-:W-:Y:S01]  /*1d10*/  IMAD.WIDE.U32 R10, R5.reuse, 0x4, R2.reuse ;  /* 0x00000004050a7825 */ /* 0x141fe200078e0002 */
[C---:B------:R-:W-:Y:S02]  /*1d20*/  LEA R4, R5.reuse, R16, 0x2 ;  /* 0x0000001005047211 */ /* 0x040fe400078e10ff */
[C---:B------:R-:W-:Y:S02]  /*1d30*/  IADD3 R13, PT, PT, R5.reuse, 0x1, RZ ;  /* 0x00000001050d7810 */ /* 0x040fe40007ffe0ff */
[----:B------:R-:W-:Y:S01]  /*1d40*/  IADD3 R15, PT, PT, R5, 0x2, RZ ;  /* 0x00000002050f7810 */ /* 0x000fe20007ffe0ff */
[----:B------:R-:W0:Y:S02]  /*1d50*/  LDS R22, [R4] ;  /* 0x0000000004167984 */ /* 0x000e240000000800 */
[----:B------:R-:W-:-:S02]  /*1d60*/  IMAD.WIDE.U32 R12, R13, 0x4, R2 ;  /* 0x000000040d0c7825 */ /* 0x000fc400078e0002 */
[----:B------:R-:W1:Y:S01]  /*1d70*/  LDS R24, [R4+0x4] ;  /* 0x0000040004187984 */ /* 0x000e620000000800 */
[C---:B--234-:R-:W-:Y:S01]  /*1d80*/  IADD3 R9, PT, PT, R5.reuse, 0x4, RZ ;  /* 0x0000000405097810 */ /* 0x05cfe20007ffe0ff */
[C---:B------:R-:W-:Y:S02]  /*1d90*/  VIADD R7, R5.reuse, 0x3 ;  /* 0x0000000305077836 */ /* 0x040fe40000000000 */
[----:B------:R-:W2:Y:S01]  /*1da0*/  LDS R26, [R4+0x8] ;  /* 0x00000800041a7984 */ /* 0x000ea20000000800 */
[----:B------:R-:W-:Y:S01]  /*1db0*/  IADD3 R8, PT, PT, R5, 0x5, RZ ;  /* 0x0000000505087810 */ /* 0x000fe20007ffe0ff */
[----:B------:R-:W-:Y:S02]  /*1dc0*/  IMAD.WIDE.U32 R14, R15, 0x4, R2 ;  /* 0x000000040f0e7825 */ /* 0x000fe400078e0002 */
[----:B------:R-:W3:Y:S04]  /*1dd0*/  LDS R21, [R4+0xc] ;  /* 0x00000c0004157984 */ /* 0x000ee80000000800 */
[----:B------:R-:W4:Y:S04]  /*1de0*/  LDS R23, [R4+0x10] ;  /* 0x0000100004177984 */ /* 0x000f280000000800 */
[----:B------:R-:W5:Y:S04]  /*1df0*/  LDS R25, [R4+0x14] ;  /* 0x0000140004197984 */ /* 0x000f680000000800 */
[----:B------:R-:W5:Y:S04]  /*1e00*/  LDS R27, [R4+0x18] ;  /* 0x00001800041b7984 */ /* 0x000f680000000800 */
[----:B------:R-:W5:Y:S01]  /*1e10*/  LDS R29, [R4+0x1c] ;  /* 0x00001c00041d7984 */ /* 0x000f620000000800 */
[----:B------:R-:W-:-:S02]  /*1e20*/  ISETP.NE.AND P0, PT, R19, UR4, PT ;  /* 0x0000000413007c0c */ /* 0x000fc4000bf05270 */
[C---:B------:R-:W-:Y:S01]  /*1e30*/  IADD3 R28, PT, PT, R5.reuse, 0x6, RZ ;  /* 0x00000006051c7810 */ /* 0x040fe20007ffe0ff */
[----:B0-----:R0:W-:Y:S04]  /*1e40*/  REDG.E.ADD.F32.FTZ.RN.STRONG.GPU desc[UR6][R10.64], R22 ;  /* 0x000000160a0079a6 */ /* 0x0011e8000c12f306 */
[----:B-1----:R1:W-:Y:S04]  /*1e50*/  REDG.E.ADD.F32.FTZ.RN.STRONG.GPU desc[UR6][R12.64], R24 ;  /* 0x000000180c0079a6 */ /* 0x0023e8000c12f306 */
[----:B--2---:R2:W-:Y:S01]  /*1e60*/  REDG.E.ADD.F32.FTZ.RN.STRONG.GPU desc[UR6][R14.64], R26 ;  /* 0x0000001a0e0079a6 */ /* 0x0045e2000c12f306 */
[----:B0-----:R-:W-:Y:S01]  /*1e70*/  IMAD.WIDE.U32 R10, R28, 0x4, R2 ;  /* 0x000000041c0a7825 */ /* 0x001fe200078e0002 */
[----:B-1----:R-:W-:-:S03]  /*1e80*/  IADD3 R13, PT, PT, R5, 0x7, RZ ;  /* 0x00000007050d7810 */ /* 0x002fc60007ffe0ff */
[----:B------:R-:W-:-:S04]  /*1e90*/  IMAD.WIDE.U32 R4, R7, 0x4, R2 ;  /* 0x0000000407047825 */ /* 0x000fc800078e0002 */
[--C-:B------:R-:W-:Y:S01]  /*1ea0*/  IMAD.WIDE.U32 R6, R9, 0x4, R2.reuse ;  /* 0x0000000409067825 */ /* 0x100fe200078e0002 */
[----:B---3--:R2:W-:Y:S03]  /*1eb0*/  REDG.E.ADD.F32.FTZ.RN.STRONG.GPU desc[UR6][R4.64], R21 ;  /* 0x00000015040079a6 */ /* 0x0085e6000c12f306 */
[--C-:B------:R-:W-:Y:S01]  /*1ec0*/  IMAD.WIDE.U32 R8, R8, 0x4, R2.reuse ;  /* 0x0000000408087825 */ /* 0x100fe200078e0002 */
[----:B----4-:R2:W-:Y:S03]  /*1ed0*/  REDG.E.ADD.F32.FTZ.RN.STRONG.GPU desc[UR6][R6.64], R23 ;  /* 0x00000017060079a6 */ /* 0x0105e6000c12f306 */
[----:B------:R-:W-:Y:S01]  /*1ee0*/  IMAD.WIDE.U32 R12, R13, 0x4, R2 ;  /* 0x000000040d0c7825 */ /* 0x000fe200078e0002 */
[----:B-----5:R2:W-:Y:S04]  /*1ef0*/  REDG.E.ADD.F32.FTZ.RN.STRONG.GPU desc[UR6][R8.64], R25 ;  /* 0x00000019080079a6 */ /* 0x0205e8000c12f306 */
[----:B------:R2:W-:Y:S04]  /*1f00*/  REDG.E.ADD.F32.FTZ.RN.STRONG.GPU desc[UR6][R10.64], R27 ;  /* 0x0000001b0a0079a6 */ /* 0x0005e8000c12f306 */
[----:B------:R2:W-:Y:S01]  /*1f10*/  REDG.E.ADD.F32.FTZ.RN.STRONG.GPU desc[UR6][R12.64], R29 ;  /* 0x0000001d0c0079a6 */ /* 0x0005e2000c12f306 */
[----:B------:R-:W-:Y:S05]  /*1f20*/  @P0 BRA `(.L_x_124) ;  /* 0xfffffffc00700947 */ /* 0x000fea000383ffff */
[----:B--2---:R-:W-:-:S07]  /*1f30*/  MOV R8, UR4 ;  /* 0x0000000400087c02 */ /* 0x004fce0008000f00 */
.L_x_123:
[----:B------:R-:W-:-:S09]  /*1f40*/  UISETP.NE.AND UP1, UPT, UR8, URZ, UPT ;  /* 0x000000ff0800728c */ /* 0x000fd2000bf25270 */
[----:B------:R-:W-:Y:S05]  /*1f50*/  BRA.U !UP1, `(.L_x_125) ;  /* 0x0000000109ac7547 */ /* 0x000fea000b800000 */
[----:B------:R-:W-:Y:S01]  /*1f60*/  UISETP.NE.AND UP1, UPT, UR9, URZ, UPT ;  /* 0x000000ff0900728c */ /* 0x000fe2000bf25270 */
[----:B------:R-:W-:Y:S10]  /*1f70*/  BRA.U !UP0, `(.L_x_126) ;  /* 0x00000001084c7547 */ /* 0x000ff4000b800000 */
[----:B0-----:R-:W-:Y:S01]  /*1f80*/  IMAD R5, R17, R20, R8 ;  /* 0x0000001411057224 */ /* 0x001fe200078e0208 */
[----:B------:R-:W0:Y:S04]  /*1f90*/  LDC.64 R2, c[0x0][0x390] ;  /* 0x0000e400ff027b82 */ /* 0x000e280000000a00 */
[C---:B--234-:R-:W-:Y:S02]  /*1fa0*/  LEA R9, R5.reuse, R16, 0x2 ;  /* 0x0000001005097211 */ /* 0x05cfe400078e10ff */
[C---:B------:R-:W-:Y:S02]  /*1fb0*/  IADD3 R7, PT, PT, R5.reuse, 0x1, RZ ;  /* 0x0000000105077810 */ /* 0x040fe40007ffe0ff */
[C---:B------:R-:W-:Y:S01]  /*1fc0*/  IADD3 R11, PT, PT, R5.reuse, 0x2, RZ ;  /* 0x00000002050b7810 */ /* 0x040fe20007ffe0ff */
[----:B------:R-:W1:Y:S01]  /*1fd0*/  LDS R13, [R9] ;  /* 0x00000000090d7984 */ /* 0x000e620000000800 */
[----:B------:R-:W-:-:S03]  /*1fe0*/  IADD3 R21, PT, PT, R5, 0x3, RZ ;  /* 0x0000000305157810 */ /* 0x000fc60007ffe0ff */
[----:B------:R-:W2:Y:S04]  /*1ff0*/  LDS R15, [R9+0x4] ;  /* 0x00000400090f7984 */ /* 0x000ea80000000800 */
[----:B------:R-:W3:Y:S04]  /*2000*/  LDS R19, [R9+0x8] ;  /* 0x0000080009137984 */ /* 0x000ee80000000800 */
[----:B------:R-:W4:Y:S01]  /*2010*/  LDS R23, [R9+0xc] ;  /* 0x00000c0009177984 */ /* 0x000f220000000800 */
[----:B0-----:R-:W-:-:S04]  /*2020*/  IMAD.WIDE.U32 R4, R5, 0x4, R2 ;  /* 0x0000000405047825 */ /* 0x001fc800078e0002 */
[----:B------:R-:W-:-:S04]  /*2030*/  IMAD.WIDE.U32 R6, R7, 0x4, R2 ;  /* 0x0000000407067825 */ /* 0x000fc800078e0002 */
[----:B------:R-:W-:-:S04]  /*2040*/  IMAD.WIDE.U32 R10, R11, 0x4, R2 ;  /* 0x000000040b0a7825 */ /* 0x000fc800078e0002 */
[----:B------:R-:W-:Y:S01]  /*2050*/  IMAD.WIDE.U32 R2, R21, 0x4, R2 ;  /* 0x0000000415027825 */ /* 0x000fe200078e0002 */
[----:B-1----:R1:W-:Y:S04]  /*2060*/  REDG.E.ADD.F32.FTZ.RN.STRONG.GPU desc[UR6][R4.64], R13 ;  /* 0x0000000d040079a6 */ /* 0x0023e8000c12f306 */
[----:B--2---:R1:W-:Y:S04]  /*2070*/  REDG.E.ADD.F32.FTZ.RN.STRONG.GPU desc[UR6][R6.64], R15 ;  /* 0x0000000f060079a6 */ /* 0x0043e8000c12f306 */
[----:B---3--:R1:W-:Y:S04]  /*2080*/  REDG.E.ADD.F32.FTZ.RN.STRONG.GPU desc[UR6][R10.64], R19 ;  /* 0x000000130a0079a6 */ /* 0x0083e8000c12f306 */
[----:B----4-:R1:W-:Y:S01]  /*2090*/  REDG.E.ADD.F32.FTZ.RN.STRONG.GPU desc[UR6][R2.64], R23 ;  /* 0x00000017020079a6 */ /* 0x0103e2000c12f306 */
[----:B------:R-:W-:-:S07]  /*20a0*/  VIADD R8, R8, 0x4 ;  /* 0x0000000408087836 */ /* 0x000fce0000000000 */
.L_x_126:
[----:B------:R-:W-:Y:S05]  /*20b0*/  BRA.U !UP1, `(.L_x_125) ;  /* 0x0000000109547547 */ /* 0x000fea000b800000 */
[----:B------:R-:W-:Y:S01]  /*20c0*/  UISETP.NE.AND UP1, UPT, UR9, 0x1, UPT ;  /* 0x000000010900788c */ /* 0x000fe2000bf25270 */
[----:B------:R-:W-:-:S08]  /*20d0*/  LOP3.LUT P0, RZ, R20, 0x1, RZ, 0xc0, !PT ;  /* 0x0000000114ff7812 */ /* 0x000fd0000780c0ff */
[----:B------:R-:W-:Y:S05]  /*20e0*/  BRA.U !UP1, `(.L_x_127) ;  /* 0x00000001092c7547 */ /* 0x000fea000b800000 */
[----:B01----:R-:W-:Y:S01]  /*20f0*/  IMAD R5, R17, R20, R8 ;  /* 0x0000001411057224 */ /* 0x003fe200078e0208 */
[----:B------:R-:W0:Y:S04]  /*2100*/  LDC.64 R2, c[0x0][0x390] ;  /* 0x0000e400ff027b82 */ /* 0x000e280000000a00 */
[C---:B------:R-:W-:Y:S02]  /*2110*/  LEA R6, R5.reuse, R16, 0x2 ;  /* 0x0000001005067211 */ /* 0x040fe400078e10ff */
[----:B--234-:R-:W-:-:S03]  /*2120*/  IADD3 R9, PT, PT, R5, 0x1, RZ ;  /* 0x0000000105097810 */ /* 0x01cfc60007ffe0ff */
[----:B------:R-:W1:Y:S04]  /*2130*/  LDS R7, [R6] ;  /* 0x0000000006077984 */ /* 0x000e680000000800 */
[----:B------:R-:W2:Y:S01]  /*2140*/  LDS R11, [R6+0x4] ;  /* 0x00000400060b7984 */ /* 0x000ea20000000800 */
[----:B0-----:R-:W-:-:S04]  /*2150*/  IMAD.WIDE.U32 R4, R5, 0x4, R2 ;  /* 0x0000000405047825 */ /* 0x001fc800078e0002 */
[----:B------:R-:W-:Y:S01]  /*2160*/  IMAD.WIDE.U32 R2, R9, 0x4, R2 ;  /* 0x0000000409027825 */ /* 0x000fe200078e0002 */
[----:B-1----:R0:W-:Y:S04]  /*2170*/  REDG.E.ADD.F32.FTZ.RN.STRONG.GPU desc[UR6][R4.64], R7 ;  /* 0x00000007040079a6 */ /* 0x0021e8000c12f306 */
[----:B--2---:R0:W-:Y:S01]  /*2180*/  REDG.E.ADD.F32.FTZ.RN.STRONG.GPU desc[UR6][R2.64], R11 ;  /* 0x0000000b020079a6 */ /* 0x0041e2000c12f306 */
[----:B------:R-:W-:-:S07]  /*2190*/  IADD3 R8, PT, PT, R8, 0x2, RZ ;  /* 0x0000000208087810 */ /* 0x000fce0007ffe0ff */
.L_x_127:
[----:B------:R-:W-:Y:S05]  /*21a0*/  @!P0 BRA `(.L_x_125) ;  /* 0x0000000000188947 */ /* 0x000fea0003800000 */
[----:B01----:R-:W-:Y:S01]  /*21b0*/  IMAD R5, R17, R20, R8 ;  /* 0x0000001411057224 */ /* 0x003fe200078e0208 */
[----:B------:R-:W0:Y:S04]  /*21c0*/  LDC.64 R2, c[0x0][0x390] ;  /* 0x0000e400ff027b82 */ /* 0x000e280000000a00 */
[----:B------:R-:W-:-:S05]  /*21d0*/  LEA R4, R5, R16, 0x2 ;  /* 0x0000001005047211 */ /* 0x000fca00078e10ff */
[----:B------:R-:W1:Y:S01]  /*21e0*/  LDS R7, [R4] ;  /* 0x0000000004077984 */ /* 0x000e620000000800 */
[----:B0-----:R-:W-:-:S05]  /*21f0*/  IMAD.WIDE.U32 R2, R5, 0x4, R2 ;  /* 0x0000000405027825 */ /* 0x001fca00078e0002 */
[----:B-1----:R0:W-:Y:S02]  /*2200*/  REDG.E.ADD.F32.FTZ.RN.STRONG.GPU desc[UR6][R2.64], R7 ;  /* 0x00000007020079a6 */ /* 0x0021e4000c12f306 */
.L_x_125:
[----:B------:R-:W5:Y:S01]  /*2210*/  LDCU UR5, c[0x0][0x3a8] ;  /* 0x00007500ff0577ac */ /* 0x000f620008000800 */
[----:B------:R-:W-:-:S04]  /*2220*/  IADD3 R17, PT, PT, R0, R17, RZ ;  /* 0x0000001100117210 */ /* 0x000fc80007ffe0ff */
[----:B-----5:R-:W-:-:S13]  /*2230*/  ISETP.GE.U32.AND P0, PT, R17, UR5, PT ;  /* 0x0000000511007c0c */ /* 0x020fda000bf06070 */
[----:B------:R-:W-:Y:S05]  /*2240*/  @!P0 BRA `(.L_x_128) ;  /* 0xfffffff8007c8947 */ /* 0x000fea000383ffff */
[----:B------:R-:W-:Y:S05]  /*2250*/  EXIT ;  /* 0x000000000000794d */ /* 0x000fea0003800000 */
.L_x_129:
        /* <DEDUP_REMOVED lines=10> */
.L_x_148:


//--------------------- .text._Z13assign_pointsPfS_PjS0_6Params --------------------------
	.section	.text._Z13assign_pointsPfS_PjS0_6Params,"ax",@progbits
	.align	128
        .global         _Z13assign_pointsPfS_PjS0_6Params
        .type           _Z13assign_pointsPfS_PjS0_6Params,@function
        .size           _Z13assign_pointsPfS_PjS0_6Params,(.L_x_149 - _Z13assign_pointsPfS_PjS0_6Params)
        .other          _Z13assign_pointsPfS_PjS0_6Params,@"STO_CUDA_ENTRY STV_DEFAULT"
_Z13assign_pointsPfS_PjS0_6Params:
.text._Z13assign_pointsPfS_PjS0_6Params:
        /* <DEDUP_REMOVED lines=8> */
[----:B------:R-:W0:Y:S01]  /*0080*/  LDCU UR5, c[0x0][0x3a8] ;  /* 0x00007500ff0577ac */ /* 0x000e220008000800 */
[----:B------:R-:W-:Y:S01]  /*0090*/  HFMA2 R2, -RZ, RZ, 0, 0 ;  /* 0x00000000ff027431 */ /* 0x000fe200000001ff */
[----:B------:R-:W1:Y:S01]  /*00a0*/  LDCU.64 UR8, c[0x0][0x358] ;  /* 0x00006b00ff0877ac */ /* 0x000e620008000a00 */
[----:B0-----:R-:W-:-:S09]  /*00b0*/  UISETP.NE.AND UP0, UPT, UR5, URZ, UPT ;  /* 0x000000ff0500728c */ /* 0x001fd2000bf05270 */
[----:B-1----:R-:W-:Y:S05]  /*00c0*/  BRA.U !UP0, `(.L_x_130) ;  /* 0x0000000d08cc7547 */ /* 0x002fea000b800000 */
[----:B------:R-:W0:Y:S02]  /*00d0*/  LDC R7, c[0x0][0x3a4] ;  /* 0x0000e900ff077b82 */ /* 0x000e240000000800 */
[----:B0-----:R-:W-:-:S13]  /*00e0*/  ISETP.NE.AND P0, PT, R7, RZ, PT ;  /* 0x000000ff0700720c */ /* 0x001fda0003f05270 */
[----:B------:R-:W-:Y:S05]  /*00f0*/  @P0 BRA `(.L_x_131) ;  /* 0x0000000400240947 */ /* 0x000fea0003800000 */
[----:B------:R-:W-:Y:S01]  /*0100*/  UISETP.GE.U32.AND UP0, UPT, UR5, 0x4, UPT ;  /* 0x000000040500788c */ /* 0x000fe2000bf06070 */
[----:B------:R-:W-:Y:S01]  /*0110*/  HFMA2 R5, -RZ, RZ, 0, 0 ;  /* 0x00000000ff057431 */ /* 0x000fe200000001ff */
[----:B------:R-:W-:Y:S01]  /*0120*/  MOV R3, 0x7f7fffff ;  /* 0x7f7fffff00037802 */ /* 0x000fe20000000f00 */
[----:B------:R-:W-:Y:S01]  /*0130*/  IMAD.MOV.U32 R2, RZ, RZ, RZ ;  /* 0x000000ffff027224 */ /* 0x000fe200078e00ff */
[----:B------:R-:W-:-:S05]  /*0140*/  ULOP3.LUT UR4, UR5, 0x3, URZ, 0xc0, !UPT ;  /* 0x0000000305047892 */ /* 0x000fca000f8ec0ff */
[----:B------:R-:W-:Y:S07]  /*0150*/  BRA.U !UP0, `(.L_x_132) ;  /* 0x0000000108c87547 */ /* 0x000fee000b800000 */
[----:B------:R-:W-:Y:S01]  /*0160*/  ULOP3.LUT UR5, UR5, 0xfffffffc, URZ, 0xc0, !UPT ;  /* 0xfffffffc05057892 */ /* 0x000fe2000f8ec0ff */
[----:B------:R-:W-:Y:S02]  /*0170*/  MOV R3, 0x7f7fffff ;  /* 0x7f7fffff00037802 */ /* 0x000fe40000000f00 */
[----:B------:R-:W-:Y:S01]  /*0180*/  MOV R7, RZ ;  /* 0x000000ff00077202 */ /* 0x000fe20000000f00 */
[----:B------:R-:W-:Y:S01]  /*0190*/  UIADD3 UR6, UPT, UPT, -UR5, URZ, URZ ;  /* 0x000000ff05067290 */ /* 0x000fe2000fffe1ff */
[----:B------:R-:W-:Y:S01]  /*01a0*/  MOV R2, RZ ;  /* 0x000000ff00027202 */ /* 0x000fe20000000f00 */
[----:B------:R-:W-:Y:S02]  /*01b0*/  IMAD.U32 R5, RZ, RZ, UR5 ;  /* 0x00000005ff057e24 */ /* 0x000fe4000f8e00ff */
[----:B------:R-:W-:-:S09]  /*01c0*/  UISETP.GE.AND UP0, UPT, UR6, URZ, UPT ;  /* 0x000000ff0600728c */ /* 0x000fd2000bf06270 */
[----:B------:R-:W-:Y:S05]  /*01d0*/  BRA.U UP0, `(.L_x_133) ;  /* 0x00000001008c7547 */ /* 0x000fea000b800000 */
[----:B------:R-:W-:Y:S02]  /*01e0*/  UIADD3 UR5, UPT, UPT, -UR6, URZ, URZ ;  /* 0x000000ff06057290 */ /* 0x000fe4000fffe1ff */
[----:B------:R-:W-:Y:S02]  /*01f0*/  UPLOP3.LUT UP0, UPT, UPT, UPT, UPT, 0x80, 0x8 ;  /* 0x000000000008789c */ /* 0x000fe40003f0f070 */
[----:B------:R-:W-:-:S09]  /*0200*/  UISETP.GT.AND UP1, UPT, UR5, 0xc, UPT ;  /* 0x0000000c0500788c */ /* 0x000fd2000bf24270 */
[----:B------:R-:W-:Y:S05]  /*0210*/  BRA.U !UP1, `(.L_x_134) ;  /* 0x0000000109447547 */ /* 0x000fea000b800000 */
[----:B------:R-:W-:-:S11]  /*0220*/  UPLOP3.LUT UP0, UPT, UPT, UPT, UPT, 0x40, 0x4 ;  /* 0x000000000004789c */ /* 0x000fd60003f0e870 */
.L_x_135:
[----:B------:R-:W-:Y:S01]  /*0230*/  FSETP.GT.AND P0, PT, R3, RZ, PT ;  /* 0x000000ff0300720b */ /* 0x000fe20003f04000 */
[----:B------:R-:W-:-:S03]  /*0240*/  UIADD3 UR6, UPT, UPT, UR6, 0x10, URZ ;  /* 0x0000001006067890 */ /* 0x000fc6000fffe0ff */
[----:B------:R-:W-:Y:S01]  /*0250*/  FSEL R3, R3, RZ, !P0 ;  /* 0x000000ff03037208 */ /* 0x000fe20004000000 */
[----:B------:R-:W-:Y:S01]  /*0260*/  UISETP.GE.AND UP1, UPT, UR6, -0xc, UPT ;  /* 0xfffffff40600788c */ /* 0x000fe2000bf26270 */
[----:B------:R-:W-:Y:S02]  /*0270*/  SEL R2, R7, R2, P0 ;  /* 0x0000000207027207 */ /* 0x000fe40000000000 */
[----:B------:R-:W-:-:S04]  /*0280*/  FSETP.GT.AND P1, PT, R3, RZ, PT ;  /* 0x000000ff0300720b */ /* 0x000fc80003f24000 */
[----:B------:R-:W-:-:S04]  /*0290*/  FSEL R3, R3, RZ, !P1 ;  /* 0x000000ff03037208 */ /* 0x000fc80004800000 */
[----:B------:R-:W-:-:S04]  /*02a0*/  FSETP.GT.AND P2, PT, R3, RZ, PT ;  /* 0x000000ff0300720b */ /* 0x000fc80003f44000 */
[----:B------:R-:W-:Y:S02]  /*02b0*/  FSEL R3, R3, RZ, !P2 ;  /* 0x000000ff03037208 */ /* 0x000fe40005000000 */
[----:B------:R-:W-:Y:S02]  /*02c0*/  @P1 IADD3 R2, PT, PT, R7, 0x4, RZ ;  /* 0x0000000407021810 */ /* 0x000fe40007ffe0ff */
[----:B------:R-:W-:-:S04]  /*02d0*/  FSETP.GT.AND P3, PT, R3, RZ, PT ;  /* 0x000000ff0300720b */ /* 0x000fc80003f64000 */
[----:B------:R-:W-:Y:S02]  /*02e0*/  FSEL R3, R3, RZ, !P3 ;  /* 0x000000ff03037208 */ /* 0x000fe40005800000 */
[----:B------:R-:W-:-:S07]  /*02f0*/  @P2 IADD3 R2, PT, PT, R7, 0x8, RZ ;  /* 0x0000000807022810 */ /* 0x000fce0007ffe0ff */
[C---:B------:R-:W-:Y:S01]  /*0300*/  @P3 IADD3 R2, PT, PT, R7.reuse, 0xc, RZ ;  /* 0x0000000c07023810 */ /* 0x040fe20007ffe0ff */
[----:B------:R-:W-:Y:S01]  /*0310*/  VIADD R7, R7, 0x10 ;  /* 0x0000001007077836 */ /* 0x000fe20000000000 */
[----:B------:R-:W-:Y:S06]  /*0320*/  BRA.U !UP1, `(.L_x_135) ;  /* 0xfffffffd09c07547 */ /* 0x000fec000b83ffff */
.L_x_134:
[----:B------:R-:W-:-:S04]  /*0330*/  UIADD3 UR5, UPT, UPT, -UR6, URZ, URZ ;  /* 0x000000ff06057290 */ /* 0x000fc8000fffe1ff */
[----:B------:R-:W-:-:S09]  /*0340*/  UISETP.GT.AND UP1, UPT, UR5, 0x4, UPT ;  /* 0x000000040500788c */ /* 0x000fd2000bf24270 */
[----:B------:R-:W-:Y:S05]  /*0350*/  BRA.U !UP1, `(.L_x_136) ;  /* 0x0000000109247547 */ /* 0x000fea000b800000 */
[C---:B------:R-:W-:Y:S01]  /*0360*/  FSETP.GT.AND P0, PT, R3.reuse, RZ, PT ;  /* 0x000000ff0300720b */ /* 0x040fe20003f04000 */
[----:B------:R-:W-:Y:S02]  /*0370*/  UIADD3 UR6, UPT, UPT, UR6, 0x8, URZ ;  /* 0x0000000806067890 */ /* 0x000fe4000fffe0ff */
[----:B------:R-:W-:Y:S01]  /*0380*/  UPLOP3.LUT UP0, UPT, UPT, UPT, UPT, 0x40, 0x4 ;  /* 0x000000000004789c */ /* 0x000fe20003f0e870 */
[----:B------:R-:W-:Y:S02]  /*0390*/  FSEL R3, R3, RZ, !P0 ;  /* 0x000000ff03037208 */ /* 0x000fe40004000000 */
[----:B------:R-:W-:Y:S02]  /*03a0*/  SEL R2, R7, R2, P0 ;  /* 0x0000000207027207 */ /* 0x000fe40000000000 */
[----:B------:R-:W-:-:S04]  /*03b0*/  FSETP.GT.AND P1, PT, R3, RZ, PT ;  /* 0x000000ff0300720b */ /* 0x000fc80003f24000 */
[----:B------:R-:W-:-:S09]  /*03c0*/  FSEL R3, R3, RZ, !P1 ;  /* 0x000000ff03037208 */ /* 0x000fd20004800000 */
[C---:B------:R-:W-:Y:S02]  /*03d0*/  @P1 IADD3 R2, PT, PT, R7.reuse, 0x4, RZ ;  /* 0x0000000407021810 */ /* 0x040fe40007ffe0ff */
[----:B------:R-:W-:-:S07]  /*03e0*/  IADD3 R7, PT, PT, R7, 0x8, RZ ;  /* 0x0000000807077810 */ /* 0x000fce0007ffe0ff */
.L_x_136:
[----:B------:R-:W-:-:S09]  /*03f0*/  UISETP.NE.OR UP0, UPT, UR6, URZ, UP0 ;  /* 0x000000ff0600728c */ /* 0x000fd20008705670 */
[----:B------:R-:W-:Y:S05]  /*0400*/  BRA.U !UP0, `(.L_x_132) ;  /* 0x00000001081c7547 */ /* 0x000fea000b800000 */
.L_x_133:
[----:B------:R-:W-:Y:S01]  /*0410*/  UIADD3 UR6, UPT, UPT, UR6, 0x4, URZ ;  /* 0x0000000406067890 */ /* 0x000fe2000fffe0ff */
[----:B------:R-:W-:-:S03]  /*0420*/  FSETP.GT.AND P0, PT, R3, RZ, PT ;  /* 0x000000ff0300720b */ /* 0x000fc60003f04000 */
[----:B------:R-:W-:Y:S01]  /*0430*/  UISETP.NE.AND UP0, UPT, UR6, URZ, UPT ;  /* 0x000000ff0600728c */ /* 0x000fe2000bf05270 */
[----:B------:R-:W-:Y:S02]  /*0440*/  SEL R2, R7, R2, P0 ;  /* 0x0000000207027207 */ /* 0x000fe40000000000 */
[----:B------:R-:W-:Y:S02]  /*0450*/  FSEL R3, R3, RZ, !P0 ;  /* 0x000000ff03037208 */ /* 0x000fe40004000000 */
[----:B------:R-:W-:-:S04]  /*0460*/  IADD3 R7, PT, PT, R7, 0x4, RZ ;  /* 0x0000000407077810 */ /* 0x000fc80007ffe0ff */
[----:B------:R-:W-:Y:S05]  /*0470*/  BRA.U UP0, `(.L_x_133) ;  /* 0xfffffffd00e47547 */ /* 0x000fea000b83ffff */
.L_x_132:
[----:B------:R-:W-:-:S09]  /*0480*/  UISETP.NE.AND UP0, UPT, UR4, URZ, UPT ;  /* 0x000000ff0400728c */ /* 0x000fd2000bf05270 */
[----:B------:R-:W-:Y:S05]  /*0490*/  BRA.U !UP0, `(.L_x_130) ;  /* 0x0000000908d87547 */ /* 0x000fea000b800000 */
[----:B------:R-:W-:Y:S01]  /*04a0*/  UIADD3 UR4, UPT, UPT, -UR4, 0x1, URZ ;  /* 0x0000000104047890 */ /* 0x000fe2000fffe1ff */
[----:B------:R-:W-:-:S03]  /*04b0*/  FSETP.GT.AND P0, PT, R3, RZ, PT ;  /* 0x000000ff0300720b */ /* 0x000fc60003f04000 */
[----:B------:R-:W-:Y:S01]  /*04c0*/  UISETP.NE.AND UP0, UPT, UR4, URZ, UPT ;  /* 0x000000ff0400728c */ /* 0x000fe2000bf05270 */
[----:B------:R-:W-:Y:S02]  /*04d0*/  SEL R2, R5, R2, P0 ;  /* 0x0000000205027207 */ /* 0x000fe40000000000 */
[----:B------:R-:W-:-:S06]  /*04e0*/  FSEL R3, R3, RZ, !P0 ;  /* 0x000000ff03037208 */ /* 0x000fcc0004000000 */
[----:B------:R-:W-:Y:S05]  /*04f0*/  BRA.U !UP0, `(.L_x_130) ;  /* 0x0000000908c07547 */ /* 0x000fea000b800000 */
[----:B------:R-:W-:-:S07]  /*0500*/  VIADD R5, R5, 0x1 ;  /* 0x0000000105057836 */ /* 0x000fce0000000000 */
.L_x_137:
[----:B------:R-:W-:Y:S01]  /*0510*/  UIADD3 UR4, UPT, UPT, UR4, 0x1, URZ ;  /* 0x0000000104047890 */ /* 0x000fe2000fffe0ff */
[----:B------:R-:W-:-:S03]  /*0520*/  FSETP.GT.AND P0, PT, R3, RZ, PT ;  /* 0x000000ff0300720b */ /* 0x000fc60003f04000 */
[----:B------:R-:W-:Y:S01]  /*0530*/  UISETP.NE.AND UP0, UPT, UR4, URZ, UPT ;  /* 0x000000ff0400728c */ /* 0x000fe2000bf05270 */
[----:B------:R-:W-:Y:S02]  /*0540*/  SEL R2, R5, R2, P0 ;  /* 0x0000000205027207 */ /* 0x000fe40000000000 */
[----:B------:R-:W-:Y:S02]  /*0550*/  FSEL R3, R3, RZ, !P0 ;  /* 0x000000ff03037208 */ /* 0x000fe40004000000 */
[----:B------:R-:W-:-:S04]  /*0560*/  IADD3 R5, PT, PT, R5, 0x1, RZ ;  /* 0x0000000105057810 */ /* 0x000fc80007ffe0ff */
[----:B------:R-:W-:Y:S05]  /*0570*/  BRA.U UP0, `(.L_x_137) ;  /* 0xfffffffd00e47547 */ /* 0x000fea000b83ffff */
[----:B------:R-:W-:Y:S05]  /*0580*/  BRA `(.L_x_130) ;  /* 0x00000008009c7947 */ /* 0x000fea0003800000 */
.L_x_131:
[C---:B------:R-:W-:Y:S01]  /*0590*/  LOP3.LUT R3, R7.reuse, 0x7, RZ, 0xc0, !PT ;  /* 0x0000000707037812 */ /* 0x040fe200078ec0ff */
[----:B------:R-:W-:Y:S01]  /*05a0*/  IMAD R6, R0, R7, 0x3 ;  /* 0x0000000300067424 */ /* 0x000fe200078e0207 */
[----:B------:R-:W-:Y:S01]  /*05b0*/  LOP3.LUT R5, R7, 0xfffffff8, RZ, 0xc0, !PT ;  /* 0xfffffff807057812 */ /* 0x000fe200078ec0ff */
[----:B------:R-:W-:Y:S01]  /*05c0*/  IMAD.MOV.U32 R9, RZ, RZ, RZ ;  /* 0x000000ffff097224 */ /* 0x000fe200078e00ff */
[----:B------:R-:W-:Y:S02]  /*05d0*/  IADD3 R2, PT, PT, R3, -0x1, RZ ;  /* 0xffffffff03027810 */ /* 0x000fe40007ffe0ff */
[----:B------:R-:W-:Y:S02]  /*05e0*/  LOP3.LUT R4, R7, 0x3, RZ, 0xc0, !PT ;  /* 0x0000000307047812 */ /* 0x000fe400078ec0ff */
[----:B------:R-:W-:Y:S01]  /*05f0*/  ISETP.GE.U32.AND P0, PT, R2, 0x3, PT ;  /* 0x000000030200780c */ /* 0x000fe20003f06070 */
[----:B------:R-:W-:Y:S01]  /*0600*/  HFMA2 R2, -RZ, RZ, 0, 0 ;  /* 0x00000000ff027431 */ /* 0x000fe200000001ff */
[----:B------:R-:W-:-:S02]  /*0610*/  MOV R7, 0x7f7fffff ;  /* 0x7f7fffff00077802 */ /* 0x000fc40000000f00 */
[----:B------:R-:W-:-:S09]  /*0620*/  IADD3 R8, PT, PT, -R5, RZ, RZ ;  /* 0x000000ff05087210 */ /* 0x000fd20007ffe1ff */
.L_x_142:
[----:B------:R-:W0:Y:S01]  /*0630*/  LDC R10, c[0x0][0x3a4] ;  /* 0x0000e900ff0a7b82 */ /* 0x000e220000000800 */
[----:B------:R-:W-:Y:S01]  /*0640*/  MOV R24, RZ ;  /* 0x000000ff00187202 */ /* 0x000fe20000000f00 */
[----:B------:R-:W-:Y:S01]  /*0650*/  IMAD.MOV.U32 R11, RZ, RZ, RZ ;  /* 0x000000ffff0b7224 */ /* 0x000fe200078e00ff */
[----:B0-----:R-:W-:-:S13]  /*0660*/  ISETP.GE.U32.AND P1, PT, R10, 0x8, PT ;  /* 0x000000080a00780c */ /* 0x001fda0003f26070 */
[----:B------:R-:W-:Y:S05]  /*0670*/  @!P1 BRA `(.L_x_138) ;  /* 0x0000000400289947 */ /* 0x000fea0003800000 */
[----:B------:R-:W-:Y:S01]  /*0680*/  IMAD R11, R9, R10, 0x3 ;  /* 0x00000003090b7424 */ /* 0x000fe200078e020a */
[----:B------:R-:W-:Y:S02]  /*0690*/  MOV R24, RZ ;  /* 0x000000ff00187202 */ /* 0x000fe40000000f00 */
[----:B------:R-:W-:Y:S02]  /*06a0*/  MOV R19, R6 ;  /* 0x0000000600137202 */ /* 0x000fe40000000f00 */
[----:B------:R-:W-:-:S07]  /*06b0*/  MOV R18, R8 ;  /* 0x0000000800127202 */ /* 0x000fce0000000f00 */
.L_x_139:
[----:B------:R-:W0:Y:S01]  /*06c0*/  LDC.64 R12, c[0x0][0x380] ;  /* 0x0000e000ff0c7b82 */ /* 0x000e220000000a00 */
[----:B------:R-:W-:Y:S01]  /*06d0*/  IADD3 R21, PT, PT, R11, -0x3, RZ ;  /* 0xfffffffd0b157810 */ /* 0x000fe20007ffe0ff */
[C---:B------:R-:W-:Y:S01]  /*06e0*/  VIADD R23, R19.reuse, 0xfffffffd ;  /* 0xfffffffd13177836 */ /* 0x040fe20000000000 */
[----:B------:R-:W-:Y:S02]  /*06f0*/  IADD3 R17, PT, PT, R19, -0x2, RZ ;  /* 0xfffffffe13117810 */ /* 0x000fe40007ffe0ff */
[----:B------:R-:W-:-:S03]  /*0700*/  IADD3 R27, PT, PT, R11, -0x2, RZ ;  /* 0xfffffffe0b1b7810 */ /* 0x000fc60007ffe0ff */
[----:B------:R-:W1:Y:S01]  /*0710*/  LDC.64 R14, c[0x0][0x388] ;  /* 0x0000e200ff0e7b82 */ /* 0x000e620000000a00 */
[----:B------:R-:W-:Y:S01]  /*0720*/  VIADD R29, R19, 0xffffffff ;  /* 0xffffffff131d7836 */ /* 0x000fe20000000000 */
[----:B------:R-:W-:Y:S01]  /*0730*/  IADD3 R28, PT, PT, R11, -0x1, RZ ;  /* 0xffffffff0b1c7810 */ /* 0x000fe20007ffe0ff */
[----:B0-----:R-:W-:-:S04]  /*0740*/  IMAD.WIDE.U32 R22, R23, 0x4, R12 ;  /* 0x0000000417167825 */ /* 0x001fc800078e000c */
[----:B------:R-:W-:Y:S02]  /*0750*/  IMAD.WIDE.U32 R16, R17, 0x4, R12 ;  /* 0x0000000411107825 */ /* 0x000fe400078e000c */
[----:B------:R-:W2:Y:S02]  /*0760*/  LDG.E R22, desc[UR8][R22.64] ;  /* 0x0000000816167981 */ /* 0x000ea4000c1e1900 */
[--C-:B-1----:R-:W-:Y:S02]  /*0770*/  IMAD.WIDE.U32 R20, R21, 0x4, R14.reuse ;  /* 0x0000000415147825 */ /* 0x102fe400078e000e */
[----:B------:R0:W3:Y:S02]  /*0780*/  LDG.E R25, desc[UR8][R16.64] ;  /* 0x0000000810197981 */ /* 0x0000e4000c1e1900 */
[----:B------:R-:W-:Y:S02]  /*0790*/  IMAD.WIDE.U32 R26, R27, 0x4, R14 ;  /* 0x000000041b1a7825 */ /* 0x000fe400078e000e */
[----:B------:R-:W2:Y:S04]  /*07a0*/  LDG.E R21, desc[UR8][R20.64] ;  /* 0x0000000814157981 */ /* 0x000ea8000c1e1900 */
[----:B------:R-:W3:Y:S01]  /*07b0*/  LDG.E R26, desc[UR8][R26.64] ;  /* 0x000000081a1a7981 */ /* 0x000ee2000c1e1900 */
[----:B0-----:R-:W-:-:S04]  /*07c0*/  IMAD.WIDE.U32 R16, R29, 0x4, R12 ;  /* 0x000000041d107825 */ /* 0x001fc800078e000c */
[----:B------:R-:W-:Y:S02]  /*07d0*/  IMAD.WIDE.U32 R28, R28, 0x4, R14 ;  /* 0x000000041c1c7825 */ /* 0x000fe400078e000e */
[----:B------:R0:W4:Y:S04]  /*07e0*/  LDG.E R16, desc[UR8][R16.64] ;  /* 0x0000000810107981 */ /* 0x000128000c1e1900 */
[----:B------:R-:W4:Y:S01]  /*07f0*/  LDG.E R29, desc[UR8][R28.64] ;  /* 0x000000081c1d7981 */ /* 0x000f22000c1e1900 */
[----:B0-----:R-:W-:Y:S02]  /*0800*/  VIADD R17, R11, 0x1 ;  /* 0x000000010b117836 */ /* 0x001fe40000000000 */
[----:B--2---:R-:W-:Y:S01]  /*0810*/  FADD R23, R22, -R21 ;  /* 0x8000001516177221 */ /* 0x004fe20000000000 */
[----:B------:R-:W-:-:S03]  /*0820*/  IADD3 R22, PT, PT, R19, 0x2, RZ ;  /* 0x0000000213167810 */ /* 0x000fc60007ffe0ff */
[----:B------:R-:W-:Y:S01]  /*0830*/  FFMA R23, R23, R23, R24 ;  /* 0x0000001717177223 */ /* 0x000fe20000000018 */
[----:B---3--:R-:W-:Y:S01]  /*0840*/  FADD R20, R25, -R26 ;  /* 0x8000001a19147221 */ /* 0x008fe20000000000 */
[C---:B------:R-:W-:Y:S01]  /*0850*/  IMAD.WIDE.U32 R26, R19.reuse, 0x4, R12 ;  /* 0x00000004131a7825 */ /* 0x040fe200078e000c */
[----:B------:R-:W-:-:S03]  /*0860*/  IADD3 R25, PT, PT, R19, 0x1, RZ ;  /* 0x0000000113197810 */ /* 0x000fc60007ffe0ff */
[----:B------:R-:W-:Y:S01]  /*0870*/  FFMA R20, R20, R20, R23 ;  /* 0x0000001414147223 */ /* 0x000fe20000000017 */
[--C-:B------:R-:W-:Y:S01]  /*0880*/  IMAD.WIDE.U32 R22, R22, 0x4, R12.reuse ;  /* 0x0000000416167825 */ /* 0x100fe200078e000c */
[----:B------:R0:W2:Y:S03]  /*0890*/  LDG.E R27, desc[UR8][R26.64] ;  /* 0x000000081a1b7981 */ /* 0x0000a6000c1e1900 */
[----:B------:R-:W-:-:S04]  /*08a0*/  IMAD.WIDE.U32 R24, R25, 0x4, R12 ;  /* 0x0000000419187825 */ /* 0x000fc800078e000c */
[----:B----4-:R-:W-:Y:S01]  /*08b0*/  FADD R21, R16, -R29 ;  /* 0x8000001d10157221 */ /* 0x010fe20000000000 */
[----:B------:R-:W3:Y:S01]  /*08c0*/  LDG.E R22, desc[UR8][R22.64] ;  /* 0x0000000816167981 */ /* 0x000ee2000c1e1900 */
[----:B------:R-:W-:-:S03]  /*08d0*/  IMAD.WIDE.U32 R16, R17, 0x4, R14 ;  /* 0x0000000411107825 */ /* 0x000fc600078e000e */
[----:B------:R1:W4:Y:S01]  /*08e0*/  LDG.E R24, desc[UR8][R24.64] ;  /* 0x0000000818187981 */ /* 0x000322000c1e1900 */
[----:B0-----:R-:W-:-:S03]  /*08f0*/  IADD3 R26, PT, PT, R19, 0x3, RZ ;  /* 0x00000003131a7810 */ /* 0x001fc60007ffe0ff */
[----:B------:R0:W4:Y:S01]  /*0900*/  LDG.E R23, desc[UR8][R16.64] ;  /* 0x0000000810177981 */ /* 0x000122000c1e1900 */
[----:B------:R-:W-:Y:S01]  /*0910*/  IADD3 R29, PT, PT, R11, 0x2, RZ ;  /* 0x000000020b1d7810 */ /* 0x000fe20007ffe0ff */
[----:B-1----:R-:W-:Y:S01]  /*0920*/  FFMA R25, R21, R21, R20 ;  /* 0x0000001515197223 */ /* 0x002fe20000000014 */
[----:B------:R-:W-:-:S04]  /*0930*/  IMAD.WIDE.U32 R20, R11, 0x4, R14 ;  /* 0x000000040b147825 */ /* 0x000fc800078e000e */
[--C-:B0-----:R-:W-:Y:S01]  /*0940*/  IMAD.WIDE.U32 R16, R26, 0x4, R12.reuse ;  /* 0x000000041a107825 */ /* 0x101fe200078e000c */
[----:B------:R-:W-:Y:S01]  /*0950*/  IADD3 R26, PT, PT, R19, 0x4, RZ ;  /* 0x00000004131a7810 */ /* 0x000fe20007ffe0ff */
[----:B------:R-:W2:Y:S04]  /*0960*/  LDG.E R20, desc[UR8][R20.64] ;  /* 0x0000000814147981 */ /* 0x000ea8000c1e1900 */
[----:B------:R-:W-:Y:S01]  /*0970*/  IMAD.WIDE.U32 R12, R26, 0x4, R12 ;  /* 0x000000041a0c7825 */ /* 0x000fe200078e000c */
[----:B------:R-:W5:Y:S03]  /*0980*/  LDG.E R16, desc[UR8][R16.64] ;  /* 0x0000000810107981 */ /* 0x000f66000c1e1900 */
[----:B------:R-:W-:-:S02]  /*0990*/  IMAD.WIDE.U32 R28, R29, 0x4, R14 ;  /* 0x000000041d1c7825 */ /* 0x000fc400078e000e */
[----:B------:R0:W5:Y:S02]  /*09a0*/  LDG.E R12, desc[UR8][R12.64] ;  /* 0x000000080c0c7981 */ /* 0x000164000c1e1900 */
[C---:B------:R-:W-:Y:S02]  /*09b0*/  VIADD R26, R11.reuse, 0x3 ;  /* 0x000000030b1a7836 */ /* 0x040fe40000000000 */
[----:B------:R1:W3:Y:S01]  /*09c0*/  LDG.E R21, desc[UR8][R28.64] ;  /* 0x000000081c157981 */ /* 0x0002e2000c1e1900 */
[----:B0-----:R-:W-:Y:S01]  /*09d0*/  IADD3 R13, PT, PT, R11, 0x4, RZ ;  /* 0x000000040b0d7810 */ /* 0x001fe20007ffe0ff */
[----:B-1----:R-:W-:-:S04]  /*09e0*/  IMAD.WIDE.U32 R28, R26, 0x4, R14 ;  /* 0x000000041a1c7825 */ /* 0x002fc800078e000e */
[----:B------:R-:W-:Y:S01]  /*09f0*/  IMAD.WIDE.U32 R14, R13, 0x4, R14 ;  /* 0x000000040d0e7825 */ /* 0x000fe200078e000e */
[----:B------:R-:W5:Y:S05]  /*0a00*/  LDG.E R26, desc[UR8][R28.64] ;  /* 0x000000081c1a7981 */ /* 0x000f6a000c1e1900 */
[----:B------:R-:W5:Y:S01]  /*0a10*/  LDG.E R15, desc[UR8][R14.64] ;  /* 0x000000080e0f7981 */ /* 0x000f62000c1e1900 */
[----:B------:R-:W-:-:S04]  /*0a20*/  IADD3 R18, PT, PT, R18, 0x8, RZ ;  /* 0x0000000812127810 */ /* 0x000fc80007ffe0ff */
[----:B------:R-:W-:Y:S01]  /*0a30*/  ISETP.NE.AND P1, PT, R18, RZ, PT ;  /* 0x000000ff1200720c */ /* 0x000fe20003f25270 */
[----:B------:R-:W-:Y:S01]  /*0a40*/  VIADD R11, R11, 0x8 ;  /* 0x000000080b0b7836 */ /* 0x000fe20000000000 */
[----:B------:R-:W-:Y:S01]  /*0a50*/  IADD3 R19, PT, PT, R19, 0x8, RZ ;  /* 0x0000000813137810 */ /* 0x000fe20007ffe0ff */
[----:B----4-:R-:W-:Y:S01]  /*0a60*/  FADD R24, R24, -R23 ;  /* 0x8000001718187221 */ /* 0x010fe20000000000 */
[----:B--2---:R-:W-:-:S04]  /*0a70*/  FADD R20, R27, -R20 ;  /* 0x800000141b147221 */ /* 0x004fc80000000000 */
[----:B------:R-:W-:-:S04]  /*0a80*/  FFMA R25, R20, R20, R25 ;  /* 0x0000001414197223 */ /* 0x000fc80000000019 */
[----:B------:R-:W-:Y:S01]  /*0a90*/  FFMA R25, R24, R24, R25 ;  /* 0x0000001818197223 */ /* 0x000fe20000000019 */
[----:B---3--:R-:W-:-:S04]  /*0aa0*/  FADD R22, R22, -R21 ;  /* 0x8000001516167221 */ /* 0x008fc80000000000 */
[----:B------:R-:W-:Y:S01]  /*0ab0*/  FFMA R25, R22, R22, R25 ;  /* 0x0000001616197223 */ /* 0x000fe20000000019 */
[----:B-----5:R-:W-:-:S04]  /*0ac0*/  FADD R16, R16, -R26 ;  /* 0x8000001a10107221 */ /* 0x020fc80000000000 */
[----:B------:R-:W-:Y:S01]  /*0ad0*/  FFMA R25, R16, R16, R25 ;  /* 0x0000001010197223 */ /* 0x000fe20000000019 */
[----:B------:R-:W-:-:S04]  /*0ae0*/  FADD R12, R12, -R15 ;  /* 0x8000000f0c0c7221 */ /* 0x000fc80000000000 */
[----:B------:R-:W-:Y:S01]  /*0af0*/  FFMA R24, R12, R12, R25 ;  /* 0x0000000c0c187223 */ /* 0x000fe20000000019 */
[----:B------:R-:W-:Y:S06]  /*0b00*/  @P1 BRA `(.L_x_139) ;  /* 0xfffffff800ec1947 */ /* 0x000fec000383ffff */
[----:B------:R-:W-:-:S07]  /*0b10*/  MOV R11, R5 ;  /* 0x00000005000b7202 */ /* 0x000fce0000000f00 */
.L_x_138:
[----:B------:R-:W-:-:S13]  /*0b20*/  ISETP.NE.AND P1, PT, R3, RZ, PT ;  /* 0x000000ff0300720c */ /* 0x000fda0003f25270 */
[----:B------:R-:W-:Y:S05]  /*0b30*/  @!P1 BRA `(.L_x_140) ;  /* 0x0000000400149947 */ /* 0x000fea0003800000 */
[----:B------:R-:W-:Y:S01]  /*0b40*/  ISETP.NE.AND P1, PT, R4, RZ, PT ;  /* 0x000000ff0400720c */ /* 0x000fe20003f25270 */
[----:B------:R-:W-:-:S12]  /*0b50*/  @!P0 BRA `(.L_x_141) ;  /* 0x00000000008c8947 */ /* 0x000fd80003800000 */
[----:B------:R-:W0:Y:S01]  /*0b60*/  LDC.64 R14, c[0x0][0x380] ;  /* 0x0000e000ff0e7b82 */ /* 0x000e220000000a00 */
[----:B------:R-:W-:-:S07]  /*0b70*/  IMAD R17, R0, R10, R11 ;  /* 0x0000000a00117224 */ /* 0x000fce00078e020b */
[----:B------:R-:W1:Y:S01]  /*0b80*/  LDC.64 R12, c[0x0][0x388] ;  /* 0x0000e200ff0c7b82 */ /* 0x000e620000000a00 */
[C---:B------:R-:W-:Y:S01]  /*0b90*/  IADD3 R19, PT, PT, R17.reuse, 0x1, RZ ;  /* 0x0000000111137810 */ /* 0x040fe20007ffe0ff */
[C---:B------:R-:W-:Y:S01]  /*0ba0*/  VIADD R27, R17.reuse, 0x3 ;  /* 0x00000003111b7836 */ /* 0x040fe20000000000 */
[----:B------:R-:W-:Y:S01]  /*0bb0*/  IADD3 R21, PT, PT, R17, 0x2, RZ ;  /* 0x0000000211157810 */ /* 0x000fe20007ffe0ff */
[----:B------:R-:W-:Y:S02]  /*0bc0*/  IMAD R29, R9, R10, R11 ;  /* 0x0000000a091d7224 */ /* 0x000fe400078e020b */
[----:B0-----:R-:W-:-:S04]  /*0bd0*/  IMAD.WIDE.U32 R22, R17, 0x4, R14 ;  /* 0x0000000411167825 */ /* 0x001fc800078e000e */
[--C-:B------:R-:W-:Y:S01]  /*0be0*/  IMAD.WIDE.U32 R18, R19, 0x4, R14.reuse ;  /* 0x0000000413127825 */ /* 0x100fe200078e000e */
[----:B------:R-:W-:Y:S01]  /*0bf0*/  IADD3 R28, PT, PT, R29, 0x2, RZ ;  /* 0x000000021d1c7810 */ /* 0x000fe20007ffe0ff */
[----:B------:R0:W2:Y:S02]  /*0c00*/  LDG.E R25, desc[UR8][R22.64] ;  /* 0x0000000816197981 */ /* 0x0000a4000c1e1900 */
[--C-:B------:R-:W-:Y:S02]  /*0c10*/  IMAD.WIDE.U32 R16, R21, 0x4, R14.reuse ;  /* 0x0000000415107825 */ /* 0x100fe400078e000e */
[----:B------:R-:W3:Y:S02]  /*0c20*/  LDG.E R18, desc[UR8][R18.64] ;  /* 0x0000000812127981 */ /* 0x000ee4000c1e1900 */
[----:B------:R-:W-:Y:S01]  /*0c30*/  IMAD.WIDE.U32 R14, R27, 0x4, R14 ;  /* 0x000000041b0e7825 */ /* 0x000fe200078e000e */
[C---:B------:R-:W-:Y:S01]  /*0c40*/  IADD3 R27, PT, PT, R29.reuse, 0x1, RZ ;  /* 0x000000011d1b7810 */ /* 0x040fe20007ffe0ff */
[----:B------:R-:W4:Y:S02]  /*0c50*/  LDG.E R16, desc[UR8][R16.64] ;  /* 0x0000000810107981 */ /* 0x000f24000c1e1900 */
[----:B-1----:R-:W-:-:S02]  /*0c60*/  IMAD.WIDE.U32 R20, R29, 0x4, R12 ;  /* 0x000000041d147825 */ /* 0x002fc400078e000c */
[----:B------:R-:W5:Y:S02]  /*0c70*/  LDG.E R14, desc[UR8][R14.64] ;  /* 0x000000080e0e7981 */ /* 0x000f64000c1e1900 */
[--C-:B------:R-:W-:Y:S02]  /*0c80*/  IMAD.WIDE.U32 R26, R27, 0x4, R12.reuse ;  /* 0x000000041b1a7825 */ /* 0x100fe400078e000c */
[----:B------:R-:W2:Y:S01]  /*0c90*/  LDG.E R20, desc[UR8][R20.64] ;  /* 0x0000000814147981 */ /* 0x000ea2000c1e1900 */
[----:B------:R-:W-:Y:S01]  /*0ca0*/  IADD3 R29, PT, PT, R29, 0x3, RZ ;  /* 0x000000031d1d7810 */ /* 0x000fe20007ffe0ff */
[--C-:B0-----:R-:W-:Y:S02]  /*0cb0*/  IMAD.WIDE.U32 R22, R28, 0x4, R12.reuse ;  /* 0x000000041c167825 */ /* 0x101fe400078e000c */
[----:B------:R-:W3:Y:S02]  /*0cc0*/  LDG.E R27, desc[UR8][R26.64] ;  /* 0x000000081a1b7981 */ /* 0x000ee4000c1e1900 */
[----:B------:R-:W-:-:S02]  /*0cd0*/  IMAD.WIDE.U32 R12, R29, 0x4, R12 ;  /* 0x000000041d0c7825 */ /* 0x000fc400078e000c */
[----:B------:R-:W4:Y:S04]  /*0ce0*/  LDG.E R23, desc[UR8][R22.64] ;  /* 0x0000000816177981 */ /* 0x000f28000c1e1900 */
[----:B------:R-:W5:Y:S01]  /*0cf0*/  LDG.E R13, desc[UR8][R12.64] ;  /* 0x000000080c0d7981 */ /* 0x000f62000c1e1900 */
[----:B------:R-:W-:Y:S02]  /*0d00*/  VIADD R11, R11, 0x4 ;  /* 0x000000040b0b7836 */ /* 0x000fe40000000000 */
[----:B--2---:R-:W-:-:S04]  /*0d10*/  FADD R25, R25, -R20 ;  /* 0x8000001419197221 */ /* 0x004fc80000000000 */
[----:B------:R-:W-:Y:S01]  /*0d20*/  FFMA R24, R25, R25, R24 ;  /* 0x0000001919187223 */ /* 0x000fe20000000018 */
[----:B---3--:R-:W-:-:S04]  /*0d30*/  FADD R19, R18, -R27 ;  /* 0x8000001b12137221 */ /* 0x008fc80000000000 */
[----:B------:R-:W-:Y:S01]  /*0d40*/  FFMA R24, R19, R19, R24 ;  /* 0x0000001313187223 */ /* 0x000fe20000000018 */
[----:B----4-:R-:W-:Y:S01]  /*0d50*/  FADD R19, R16, -R23 ;  /* 0x8000001710137221 */ /* 0x010fe20000000000 */
[----:B-----5:R-:W-:-:S03]  /*0d60*/  FADD R21, R14, -R13 ;  /* 0x8000000d0e157221 */ /* 0x020fc60000000000 */
[----:B------:R-:W-:-:S04]  /*0d70*/  FFMA R24, R19, R19, R24 ;  /* 0x0000001313187223 */ /* 0x000fc80000000018 */
[----:B------:R-:W-:-:S07]  /*0d80*/  FFMA R24, R21, R21, R24 ;  /* 0x0000001515187223 */ /* 0x000fce0000000018 */
.L_x_141:
[----:B------:R-:W-:Y:S05]  /*0d90*/  @!P1 BRA `(.L_x_140) ;  /* 0x00000000007c9947 */ /* 0x000fea0003800000 */
[----:B------:R-:W0:Y:S01]  /*0da0*/  LDC.64 R18, c[0x0][0x380] ;  /* 0x0000e000ff127b82 */ /* 0x000e220000000a00 */
[----:B------:R-:W-:Y:S02]  /*0db0*/  ISETP.NE.AND P1, PT, R4, 0x1, PT ;  /* 0x000000010400780c */ /* 0x000fe40003f25270 */
[----:B------:R-:W-:-:S05]  /*0dc0*/  LOP3.LUT P2, RZ, R10, 0x1, RZ, 0xc0, !PT ;  /* 0x000000010aff7812 */ /* 0x000fca000784c0ff */
[----:B------:R-:W1:Y:S06]  /*0dd0*/  LDC.64 R16, c[0x0][0x388] ;  /* 0x0000e200ff107b82 */ /* 0x000e6c0000000a00 */
[-CC-:B------:R-:W-:Y:S02]  /*0de0*/  @P1 IMAD R21, R9, R10.reuse, R11.reuse ;  /* 0x0000000a09151224 */ /* 0x180fe400078e020b */
[----:B------:R-:W2:Y:S01]  /*0df0*/  LDC.64 R14, c[0x0][0x380] ;  /* 0x0000e000ff0e7b82 */ /* 0x000ea20000000a00 */
[----:B------:R-:W-:Y:S01]  /*0e00*/  @P1 IMAD R23, R0, R10, R11 ;  /* 0x0000000a00171224 */ /* 0x000fe200078e020b */
[----:B------:R-:W-:-:S02]  /*0e10*/  @P1 IADD3 R11, PT, PT, R11, 0x2, RZ ;  /* 0x000000020b0b1810 */ /* 0x000fc40007ffe0ff */
[----:B------:R-:W-:Y:S02]  /*0e20*/  @P1 IADD3 R25, PT, PT, R21, 0x1, RZ ;  /* 0x0000000115191810 */ /* 0x000fe40007ffe0ff */
[C---:B------:R-:W-:Y:S02]  /*0e30*/  @P1 IADD3 R27, PT, PT, R23.reuse, 0x1, RZ ;  /* 0x00000001171b1810 */ /* 0x040fe40007ffe0ff */
[----:B------:R-:W3:Y:S01]  /*0e40*/  LDC.64 R12, c[0x0][0x388] ;  /* 0x0000e200ff0c7b82 */ /* 0x000ee20000000a00 */
[----:B0-----:R-:W-:-:S04]  /*0e50*/  @P1 IMAD.WIDE.U32 R22, R23, 0x4, R18 ;  /* 0x0000000417161825 */ /* 0x001fc800078e0012 */
[----:B------:R-:W-:Y:S02]  /*0e60*/  @P1 IMAD.WIDE.U32 R18, R27, 0x4, R18 ;  /* 0x000000041b121825 */ /* 0x000fe400078e0012 */
[----:B------:R-:W4:Y:S02]  /*0e70*/  @P1 LDG.E R22, desc[UR8][R22.64] ;  /* 0x0000000816161981 */ /* 0x000f24000c1e1900 */
[--C-:B-1----:R-:W-:Y:S02]  /*0e80*/  @P1 IMAD.WIDE.U32 R20, R21, 0x4, R16.reuse ;  /* 0x0000000415141825 */ /* 0x102fe400078e0010 */
[----:B------:R-:W5:Y:S02]  /*0e90*/  @P1 LDG.E R18, desc[UR8][R18.64] ;  /* 0x0000000812121981 */ /* 0x000f64000c1e1900 */
[----:B------:R-:W-:Y:S02]  /*0ea0*/  @P1 IMAD.WIDE.U32 R16, R25, 0x4, R16 ;  /* 0x0000000419101825 */ /* 0x000fe400078e0010 */
[----:B------:R-:W4:Y:S02]  /*0eb0*/  @P1 LDG.E R21, desc[UR8][R20.64] ;  /* 0x0000000814151981 */ /* 0x000f24000c1e1900 */
[----:B------:R-:W-:-:S02]  /*0ec0*/  @P2 IMAD R25, R0, R10, R11 ;  /* 0x0000000a00192224 */ /* 0x000fc400078e020b */
[----:B------:R-:W-:Y:S01]  /*0ed0*/  @P2 IMAD R11, R9, R10, R11 ;  /* 0x0000000a090b2224 */ /* 0x000fe200078e020b */
[----:B------:R-:W5:Y:S01]  /*0ee0*/  @P1 LDG.E R17, desc[UR8][R16.64] ;  /* 0x0000000810111981 */ /* 0x000f62000c1e1900 */
[----:B--2---:R-:W-:-:S04]  /*0ef0*/  @P2 IMAD.WIDE.U32 R14, R25, 0x4, R14 ;  /* 0x00000004190e2825 */ /* 0x004fc800078e000e */
[----:B---3--:R-:W-:Y:S02]  /*0f00*/  @P2 IMAD.WIDE.U32 R12, R11, 0x4, R12 ;  /* 0x000000040b0c2825 */ /* 0x008fe400078e000c */
[----:B------:R-:W2:Y:S04]  /*0f10*/  @P2 LDG.E R14, desc[UR8][R14.64] ;  /* 0x000000080e0e2981 */ /* 0x000ea8000c1e1900 */
[----:B------:R-:W2:Y:S01]  /*0f20*/  @P2 LDG.E R13, desc[UR8][R12.64] ;  /* 0x000000080c0d2981 */ /* 0x000ea2000c1e1900 */
[----:B----4-:R-:W-:-:S04]  /*0f30*/  @P1 FADD R11, R22, -R21 ;  /* 0x80000015160b1221 */ /* 0x010fc80000000000 */
[----:B------:R-:W-:Y:S01]  /*0f40*/  @P1 FFMA R11, R11, R11, R24 ;  /* 0x0000000b0b0b1223 */ /* 0x000fe20000000018 */
[----:B-----5:R-:W-:-:S04]  /*0f50*/  @P1 FADD R10, R18, -R17 ;  /* 0x80000011120a1221 */ /* 0x020fc80000000000 */
[----:B------:R-:W-:Y:S01]  /*0f60*/  @P1 FFMA R24, R10, R10, R11 ;  /* 0x0000000a0a181223 */ /* 0x000fe2000000000b */
[----:B--2---:R-:W-:-:S04]  /*0f70*/  @P2 FADD R11, R14, -R13 ;  /* 0x8000000d0e0b2221 */ /* 0x004fc80000000000 */
[----:B------:R-:W-:-:S07]  /*0f80*/  @P2 FFMA R24, R11, R11, R24 ;  /* 0x0000000b0b182223 */ /* 0x000fce0000000018 */
.L_x_140:
[----:B------:R-:W0:Y:S01]  /*0f90*/  LDCU UR4, c[0x0][0x3a8] ;  /* 0x00007500ff0477ac */ /* 0x000e220008000800 */
[----:B------:R-:W-:-:S04]  /*0fa0*/  FSETP.GEU.AND P1, PT, R24, R7, PT ;  /* 0x000000071800720b */ /* 0x000fc80003f2e000 */
[C---:B------:R-:W-:Y:S02]  /*0fb0*/  SEL R2, R9.reuse, R2, !P1 ;  /* 0x0000000209027207 */ /* 0x040fe40004800000 */
[----:B------:R-:W-:Y:S02]  /*0fc0*/  IADD3 R9, PT, PT, R9, 0x1, RZ ;  /* 0x0000000109097810 */ /* 0x000fe40007ffe0ff */
[----:B------:R-:W-:Y:S02]  /*0fd0*/  FSEL R7, R24, R7, !P1 ;  /* 0x0000000718077208 */ /* 0x000fe40004800000 */
[----:B0-----:R-:W-:-:S13]  /*0fe0*/  ISETP.NE.AND P2, PT, R9, UR4, PT ;  /* 0x0000000409007c0c */ /* 0x001fda000bf45270 */
[----:B------:R-:W-:Y:S05]  /*0ff0*/  @P2 BRA `(.L_x_142) ;  /* 0xfffffff4008c2947 */ /* 0x000fea000383ffff */
.L_x_130:
[----:B------:R-:W0:Y:S02]  /*1000*/  LDC.64 R4, c[0x0][0x390] ;  /* 0x0000e400ff047b82 */ /* 0x000e240000000a00 */
[----:B0-----:R-:W-:-:S05]  /*1010*/  IMAD.WIDE.U32 R4, R0, 0x4, R4 ;  /* 0x0000000400047825 */ /* 0x001fca00078e0004 */
[----:B------:R-:W2:Y:S02]  /*1020*/  LDG.E R3, desc[UR8][R4.64] ;  /* 0x0000000804037981 */ /* 0x000ea4000c1e1900 */
[----:B--2---:R-:W-:-:S13]  /*1030*/  ISETP.NE.AND P0, PT, R2, R3, PT ;  /* 0x000000030200720c */ /* 0x004fda0003f05270 */
[----:B------:R-:W-:Y:S05]  /*1040*/  @!P0 EXIT ;  /* 0x000000000000894d */ /* 0x000fea0003800000 */
[----:B------:R-:W0:Y:S01]  /*1050*/  S2R R0, SR_LANEID ;  /* 0x0000000000007919 */ /* 0x000e220000000000 */
[----:B------:R-:W1:Y:S01]  /*1060*/  LDC.64 R6, c[0x0][0x398] ;  /* 0x0000e600ff067b82 */ /* 0x000e620000000a00 */
[----:B------:R-:W-:Y:S02]  /*1070*/  VOTEU.ANY UR4, UPT, PT ;  /* 0x0000000000047886 */ /* 0x000fe400038e0100 */
[----:B------:R-:W-:Y:S02]  /*1080*/  UFLO.U32 UR5, UR4 ;  /* 0x00000004000572bd */ /* 0x000fe400080e0000 */
[----:B------:R-:W1:Y:S01]  /*1090*/  POPC R3, UR4 ;  /* 0x0000000400037d09 */ /* 0x000e620008000000 */
[----:B------:R-:W-:Y:S03]  /*10a0*/  STG.E desc[UR8][R4.64], R2 ;  /* 0x0000000204007986 */ /* 0x000fe6000c101908 */
[----:B0-----:R-:W-:-:S13]  /*10b0*/  ISETP.EQ.U32.AND P0, PT, R0, UR5, PT ;  /* 0x0000000500007c0c */ /* 0x001fda000bf02070 */
[----:B-1----:R-:W-:Y:S01]  /*10c0*/  @P0 REDG.E.ADD.STRONG.GPU desc[UR8][R6.64], R3 ;  /* 0x000000030600098e */ /* 0x002fe2000c12e108 */
[----:B------:R-:W-:Y:S05]  /*10d0*/  EXIT ;  /* 0x000000000000794d */ /* 0x000fea0003800000 */
.L_x_143:
        /* <DEDUP_REMOVED lines=10> */
.L_x_149:


//--------------------- .nv.shared._Z6dividePfPjjj --------------------------
	.section	.nv.shared._Z6dividePfPjjj,"aw",@nobits
	.sectionflags	@""
	.align	16
	.zero		1024


//--------------------- .nv.shared.reserved.0     --------------------------
	.section	.nv.shared.reserved.0,"aw",@nobits
	.weak		__nv_reservedSMEM_offset_0_alias
	.size		__nv_reservedSMEM_offset_0_alias, 0, 64
	.other		__nv_reservedSMEM_offset_0_alias,@"STO_CUDA_RESERVED_SHARED STV_DEFAULT"
__nv_reservedSMEM_offset_0_alias:
	.zero		0
	.zero		64


//--------------------- .nv.shared._Z11set_to_zeroPjj --------------------------
	.section	.nv.shared._Z11set_to_zeroPjj,"aw",@nobits
	.sectionflags	@""
	.align	16
	.zero		1024


//--------------------- .nv.shared._Z11set_to_zeroPfj --------------------------
	.section	.nv.shared._Z11set_to_zeroPfj,"aw",@nobits
	.sectionflags	@""
	.align	16
	.zero		1024


//--------------------- .nv.shared._Z16update_centroidsPfPjS_S0_6Params --------------------------
	.section	.nv.shared._Z16update_centroidsPfPjS_S0_6Params,"aw",@nobits
	.sectionflags	@""
	.align	16
	.zero		1024


//--------------------- .nv.shared._Z13assign_pointsPfS_PjS0_6Params --------------------------
	.section	.nv.shared._Z13assign_pointsPfS_PjS0_6Params,"aw",@nobits
	.sectionflags	@""
	.align	16
	.zero		1024


//--------------------- .nv.constant0._Z6dividePfPjjj --------------------------
	.section	.nv.constant0._Z6dividePfPjjj,"a",@progbits
	.sectionflags	@""
	.align	4
.nv.constant0._Z6dividePfPjjj:
	.zero		920


//--------------------- .nv.constant0._Z11set_to_zeroPjj --------------------------
	.section	.nv.constant0._Z11set_to_zeroPjj,"a",@progbits
	.sectionflags	@""
	.align	4
.nv.constant0._Z11set_to_zeroPjj:
	.zero		908


//--------------------- .nv.constant0._Z11set_to_zeroPfj --------------------------
	.section	.nv.constant0._Z11set_to_zeroPfj,"a",@progbits
	.sectionflags	@""
	.align	4
.nv.constant0._Z11set_to_zeroPfj:
	.zero		908


//--------------------- .nv.constant0._Z16update_centroidsPfPjS_S0_6Params --------------------------
	.section	.nv.constant0._Z16update_centroidsPfPjS_S0_6Params,"a",@progbits
	.sectionflags	@""
	.align	4
.nv.constant0._Z16update_centroidsPfPjS_S0_6Params:
	.zero		940


//--------------------- .nv.constant0._Z13assign_pointsPfS_PjS0_6Params --------------------------
	.section	.nv.constant0._Z13assign_pointsPfS_PjS0_6Params,"a",@progbits
	.sectionflags	@""
	.align	4
.nv.constant0._Z13assign_pointsPfS_PjS0_6Params:
	.zero		940


//--------------------- SYMBOLS --------------------------

	.type		.nv.reservedSmem.offset0,@object
	.size		.nv.reservedSmem.offset0,0x4
	.type		.nv.reservedSmem.cap,@object
	.size		.nv.reservedSmem.cap,0x4
